//
// Generated by NVIDIA NVVM Compiler
//
// Compiler Build ID: CL-36424714
// Cuda compilation tools, release 13.0, V13.0.88
// Based on NVVM 20.0.0
//

.version 9.0
.target sm_100
.address_size 64

	// .globl	_Z5calcFilPdS_S_S_PiS_S_S_S_S_S_S_S_S_
.func  (.param .align 16 .b8 func_retval0[16]) __internal_trig_reduction_slowpathd
(
	.param .b64 __internal_trig_reduction_slowpathd_param_0
)
;
.global .align 8 .b8 __cudart_i2opi_d[144] = {8, 93, 141, 31, 177, 95, 251, 107, 234, 146, 82, 138, 247, 57, 7, 61, 123, 241, 229, 235, 199, 186, 39, 117, 45, 234, 95, 158, 102, 63, 70, 79, 183, 9, 203, 39, 207, 126, 54, 109, 31, 109, 10, 90, 139, 17, 47, 239, 15, 152, 5, 222, 255, 151, 248, 31, 59, 40, 249, 189, 139, 95, 132, 156, 244, 57, 83, 131, 57, 214, 145, 57, 65, 126, 95, 180, 38, 112, 156, 233, 132, 68, 187, 46, 245, 53, 130, 232, 62, 167, 41, 177, 28, 235, 29, 254, 28, 146, 209, 9, 234, 46, 73, 6, 224, 210, 77, 66, 58, 110, 36, 183, 97, 197, 187, 222, 171, 99, 81, 254, 65, 144, 67, 60, 153, 149, 98, 219, 192, 221, 52, 245, 209, 87, 39, 252, 41, 21, 68, 78, 110, 131, 249, 162};
.global .align 16 .b8 __cudart_sin_cos_coeffs[128] = {70, 210, 176, 44, 241, 229, 90, 190, 146, 227, 172, 105, 227, 29, 199, 62, 161, 98, 219, 25, 160, 1, 42, 191, 24, 8, 17, 17, 17, 17, 129, 63, 84, 85, 85, 85, 85, 85, 197, 191, 0, 0, 0, 0, 0, 0, 0, 0, 0, 0, 0, 0, 0, 0, 0, 0, 100, 129, 253, 32, 131, 255, 168, 189, 40, 133, 239, 193, 167, 238, 33, 62, 217, 230, 6, 142, 79, 126, 146, 190, 233, 188, 221, 25, 160, 1, 250, 62, 71, 93, 193, 22, 108, 193, 86, 191, 81, 85, 85, 85, 85, 85, 165, 63, 0, 0, 0, 0, 0, 0, 224, 191, 0, 0, 0, 0, 0, 0, 240, 63};

.visible .entry _Z5calcFilPdS_S_S_PiS_S_S_S_S_S_S_S_S_(
	.param .u32 _Z5calcFilPdS_S_S_PiS_S_S_S_S_S_S_S_S__param_0,
	.param .u64 _Z5calcFilPdS_S_S_PiS_S_S_S_S_S_S_S_S__param_1,
	.param .u64 .ptr .align 1 _Z5calcFilPdS_S_S_PiS_S_S_S_S_S_S_S_S__param_2,
	.param .u64 .ptr .align 1 _Z5calcFilPdS_S_S_PiS_S_S_S_S_S_S_S_S__param_3,
	.param .u64 .ptr .align 1 _Z5calcFilPdS_S_S_PiS_S_S_S_S_S_S_S_S__param_4,
	.param .u64 .ptr .align 1 _Z5calcFilPdS_S_S_PiS_S_S_S_S_S_S_S_S__param_5,
	.param .u64 .ptr .align 1 _Z5calcFilPdS_S_S_PiS_S_S_S_S_S_S_S_S__param_6,
	.param .u64 .ptr .align 1 _Z5calcFilPdS_S_S_PiS_S_S_S_S_S_S_S_S__param_7,
	.param .u64 .ptr .align 1 _Z5calcFilPdS_S_S_PiS_S_S_S_S_S_S_S_S__param_8,
	.param .u64 .ptr .align 1 _Z5calcFilPdS_S_S_PiS_S_S_S_S_S_S_S_S__param_9,
	.param .u64 .ptr .align 1 _Z5calcFilPdS_S_S_PiS_S_S_S_S_S_S_S_S__param_10,
	.param .u64 .ptr .align 1 _Z5calcFilPdS_S_S_PiS_S_S_S_S_S_S_S_S__param_11,
	.param .u64 .ptr .align 1 _Z5calcFilPdS_S_S_PiS_S_S_S_S_S_S_S_S__param_12,
	.param .u64 .ptr .align 1 _Z5calcFilPdS_S_S_PiS_S_S_S_S_S_S_S_S__param_13,
	.param .u64 .ptr .align 1 _Z5calcFilPdS_S_S_PiS_S_S_S_S_S_S_S_S__param_14,
	.param .u64 .ptr .align 1 _Z5calcFilPdS_S_S_PiS_S_S_S_S_S_S_S_S__param_15
)
{
	.reg .pred 	%p<28>;
	.reg .b32 	%r<114>;
	.reg .b32 	%f<9>;
	.reg .b64 	%rd<78>;
	.reg .b64 	%fd<212>;

	ld.param.u32 	%r32, [_Z5calcFilPdS_S_S_PiS_S_S_S_S_S_S_S_S__param_0];
	ld.param.u64 	%rd21, [_Z5calcFilPdS_S_S_PiS_S_S_S_S_S_S_S_S__param_1];
	ld.param.u64 	%rd22, [_Z5calcFilPdS_S_S_PiS_S_S_S_S_S_S_S_S__param_2];
	ld.param.u64 	%rd23, [_Z5calcFilPdS_S_S_PiS_S_S_S_S_S_S_S_S__param_3];
	ld.param.u64 	%rd24, [_Z5calcFilPdS_S_S_PiS_S_S_S_S_S_S_S_S__param_4];
	ld.param.u64 	%rd25, [_Z5calcFilPdS_S_S_PiS_S_S_S_S_S_S_S_S__param_5];
	ld.param.u64 	%rd27, [_Z5calcFilPdS_S_S_PiS_S_S_S_S_S_S_S_S__param_7];
	ld.param.u64 	%rd28, [_Z5calcFilPdS_S_S_PiS_S_S_S_S_S_S_S_S__param_8];
	ld.param.u64 	%rd29, [_Z5calcFilPdS_S_S_PiS_S_S_S_S_S_S_S_S__param_9];
	ld.param.u64 	%rd32, [_Z5calcFilPdS_S_S_PiS_S_S_S_S_S_S_S_S__param_13];
	ld.param.u64 	%rd30, [_Z5calcFilPdS_S_S_PiS_S_S_S_S_S_S_S_S__param_14];
	ld.param.u64 	%rd31, [_Z5calcFilPdS_S_S_PiS_S_S_S_S_S_S_S_S__param_15];
	cvta.to.global.u64 	%rd1, %rd32;
	mov.u32 	%r1, %ntid.x;
	mov.u32 	%r33, %nctaid.x;
	mul.lo.s32 	%r34, %r1, %r33;
	cvt.u64.u32 	%rd2, %r34;
	mov.u32 	%r2, %ntid.y;
	mov.u32 	%r35, %nctaid.y;
	mul.lo.s32 	%r3, %r2, %r35;
	cvt.rn.f64.s64 	%fd45, %rd21;
	cvt.rn.f64.u32 	%fd46, %r34;
	div.rn.f64 	%fd47, %fd45, %fd46;
	cvt.rpi.f64.f64 	%fd48, %fd47;
	cvt.rzi.s32.f64 	%r4, %fd48;
	cvt.rn.f64.s32 	%fd49, %r32;
	cvt.rn.f64.u32 	%fd50, %r3;
	div.rn.f64 	%fd51, %fd49, %fd50;
	cvt.rpi.f64.f64 	%fd52, %fd51;
	cvt.rzi.s32.f64 	%r5, %fd52;
	setp.lt.s32 	%p1, %r5, 1;
	@%p1 bra 	$L__BB0_29;
	mov.u32 	%r37, %tid.y;
	mov.u32 	%r38, %ctaid.y;
	mad.lo.s32 	%r39, %r2, %r38, %r37;
	cvt.u64.u32 	%rd3, %r39;
	mov.u32 	%r40, %tid.x;
	mov.u32 	%r41, %ctaid.x;
	mad.lo.s32 	%r42, %r1, %r41, %r40;
	cvt.u64.u32 	%rd4, %r42;
	cvt.s64.s32 	%rd5, %r32;
	cvta.to.global.u64 	%rd6, %rd22;
	cvta.to.global.u64 	%rd7, %rd23;
	cvta.to.global.u64 	%rd8, %rd24;
	cvta.to.global.u64 	%rd9, %rd27;
	cvta.to.global.u64 	%rd10, %rd28;
	cvta.to.global.u64 	%rd11, %rd29;
	cvta.to.global.u64 	%rd12, %rd25;
	cvta.to.global.u64 	%rd13, %rd30;
	cvta.to.global.u64 	%rd14, %rd31;
	mov.b32 	%r109, 0;
$L__BB0_2:
	setp.lt.s32 	%p2, %r4, 1;
	mul.wide.u32 	%rd33, %r109, %r3;
	add.s64 	%rd15, %rd33, %rd3;
	@%p2 bra 	$L__BB0_28;
	neg.s32 	%r110, %r4;
	shl.b64 	%rd77, %rd4, 3;
	mov.u64 	%rd76, %rd4;
$L__BB0_4:
	setp.ge.s64 	%p3, %rd15, %rd5;
	setp.ge.s64 	%p4, %rd76, %rd21;
	or.pred  	%p5, %p3, %p4;
	@%p5 bra 	$L__BB0_27;
	ld.param.u64 	%rd75, [_Z5calcFilPdS_S_S_PiS_S_S_S_S_S_S_S_S__param_6];
	add.s64 	%rd34, %rd6, %rd77;
	ld.global.f64 	%fd1, [%rd34];
	add.s64 	%rd35, %rd7, %rd77;
	ld.global.f64 	%fd2, [%rd35];
	mul.f64 	%fd53, %fd2, %fd2;
	fma.rn.f64 	%fd54, %fd1, %fd1, %fd53;
	add.s64 	%rd36, %rd8, %rd77;
	ld.global.f64 	%fd3, [%rd36];
	fma.rn.f64 	%fd55, %fd3, %fd3, %fd54;
	div.rn.f64 	%fd4, %fd55, 0d4063BD3CC9BE45DE;
	cvta.to.global.u64 	%rd37, %rd75;
	shl.b64 	%rd38, %rd15, 2;
	add.s64 	%rd39, %rd37, %rd38;
	ld.global.u32 	%r43, [%rd39];
	mul.lo.s32 	%r9, %r43, 9;
	add.s32 	%r44, %r9, 4;
	mul.wide.u32 	%rd40, %r9, 8;
	add.s64 	%rd41, %rd1, %rd40;
	ld.global.f64 	%fd5, [%rd41];
	mul.wide.u32 	%rd42, %r44, 8;
	add.s64 	%rd43, %rd1, %rd42;
	ld.global.f64 	%fd56, [%rd43];
	neg.f64 	%fd57, %fd56;
	mul.f64 	%fd6, %fd4, %fd57;
	fma.rn.f64 	%fd58, %fd6, 0d3FF71547652B82FE, 0d4338000000000000;
	{
	.reg .b32 %temp; 
	mov.b64 	{%r10, %temp}, %fd58;
	}
	mov.f64 	%fd59, 0dC338000000000000;
	add.rn.f64 	%fd60, %fd58, %fd59;
	fma.rn.f64 	%fd61, %fd60, 0dBFE62E42FEFA39EF, %fd6;
	fma.rn.f64 	%fd62, %fd60, 0dBC7ABC9E3B39803F, %fd61;
	fma.rn.f64 	%fd63, %fd62, 0d3E5ADE1569CE2BDF, 0d3E928AF3FCA213EA;
	fma.rn.f64 	%fd64, %fd63, %fd62, 0d3EC71DEE62401315;
	fma.rn.f64 	%fd65, %fd64, %fd62, 0d3EFA01997C89EB71;
	fma.rn.f64 	%fd66, %fd65, %fd62, 0d3F2A01A014761F65;
	fma.rn.f64 	%fd67, %fd66, %fd62, 0d3F56C16C1852B7AF;
	fma.rn.f64 	%fd68, %fd67, %fd62, 0d3F81111111122322;
	fma.rn.f64 	%fd69, %fd68, %fd62, 0d3FA55555555502A1;
	fma.rn.f64 	%fd70, %fd69, %fd62, 0d3FC5555555555511;
	fma.rn.f64 	%fd71, %fd70, %fd62, 0d3FE000000000000B;
	fma.rn.f64 	%fd72, %fd71, %fd62, 0d3FF0000000000000;
	fma.rn.f64 	%fd73, %fd72, %fd62, 0d3FF0000000000000;
	{
	.reg .b32 %temp; 
	mov.b64 	{%r11, %temp}, %fd73;
	}
	{
	.reg .b32 %temp; 
	mov.b64 	{%temp, %r12}, %fd73;
	}
	shl.b32 	%r45, %r10, 20;
	add.s32 	%r46, %r45, %r12;
	mov.b64 	%fd205, {%r11, %r46};
	{
	.reg .b32 %temp; 
	mov.b64 	{%temp, %r47}, %fd6;
	}
	mov.b32 	%f5, %r47;
	abs.f32 	%f1, %f5;
	setp.lt.f32 	%p6, %f1, 0f4086232B;
	@%p6 bra 	$L__BB0_8;
	setp.lt.f64 	%p7, %fd6, 0d0000000000000000;
	add.f64 	%fd74, %fd6, 0d7FF0000000000000;
	selp.f64 	%fd205, 0d0000000000000000, %fd74, %p7;
	setp.geu.f32 	%p8, %f1, 0f40874800;
	@%p8 bra 	$L__BB0_8;
	shr.u32 	%r48, %r10, 31;
	add.s32 	%r49, %r10, %r48;
	shr.s32 	%r50, %r49, 1;
	shl.b32 	%r51, %r50, 20;
	add.s32 	%r52, %r12, %r51;
	mov.b64 	%fd75, {%r11, %r52};
	sub.s32 	%r53, %r10, %r50;
	shl.b32 	%r54, %r53, 20;
	add.s32 	%r55, %r54, 1072693248;
	mov.b32 	%r56, 0;
	mov.b64 	%fd76, {%r56, %r55};
	mul.f64 	%fd205, %fd76, %fd75;
$L__BB0_8:
	fma.rn.f64 	%fd11, %fd5, %fd205, 0d3FF0000000000000;
	add.s32 	%r57, %r9, 1;
	mul.wide.u32 	%rd44, %r57, 8;
	add.s64 	%rd45, %rd1, %rd44;
	ld.global.f64 	%fd12, [%rd45];
	add.s32 	%r58, %r9, 5;
	mul.wide.u32 	%rd46, %r58, 8;
	add.s64 	%rd47, %rd1, %rd46;
	ld.global.f64 	%fd77, [%rd47];
	neg.f64 	%fd78, %fd77;
	mul.f64 	%fd13, %fd4, %fd78;
	fma.rn.f64 	%fd79, %fd13, 0d3FF71547652B82FE, 0d4338000000000000;
	{
	.reg .b32 %temp; 
	mov.b64 	{%r13, %temp}, %fd79;
	}
	mov.f64 	%fd80, 0dC338000000000000;
	add.rn.f64 	%fd81, %fd79, %fd80;
	fma.rn.f64 	%fd82, %fd81, 0dBFE62E42FEFA39EF, %fd13;
	fma.rn.f64 	%fd83, %fd81, 0dBC7ABC9E3B39803F, %fd82;
	fma.rn.f64 	%fd84, %fd83, 0d3E5ADE1569CE2BDF, 0d3E928AF3FCA213EA;
	fma.rn.f64 	%fd85, %fd84, %fd83, 0d3EC71DEE62401315;
	fma.rn.f64 	%fd86, %fd85, %fd83, 0d3EFA01997C89EB71;
	fma.rn.f64 	%fd87, %fd86, %fd83, 0d3F2A01A014761F65;
	fma.rn.f64 	%fd88, %fd87, %fd83, 0d3F56C16C1852B7AF;
	fma.rn.f64 	%fd89, %fd88, %fd83, 0d3F81111111122322;
	fma.rn.f64 	%fd90, %fd89, %fd83, 0d3FA55555555502A1;
	fma.rn.f64 	%fd91, %fd90, %fd83, 0d3FC5555555555511;
	fma.rn.f64 	%fd92, %fd91, %fd83, 0d3FE000000000000B;
	fma.rn.f64 	%fd93, %fd92, %fd83, 0d3FF0000000000000;
	fma.rn.f64 	%fd94, %fd93, %fd83, 0d3FF0000000000000;
	{
	.reg .b32 %temp; 
	mov.b64 	{%r14, %temp}, %fd94;
	}
	{
	.reg .b32 %temp; 
	mov.b64 	{%temp, %r15}, %fd94;
	}
	shl.b32 	%r59, %r13, 20;
	add.s32 	%r60, %r59, %r15;
	mov.b64 	%fd206, {%r14, %r60};
	{
	.reg .b32 %temp; 
	mov.b64 	{%temp, %r61}, %fd13;
	}
	mov.b32 	%f6, %r61;
	abs.f32 	%f2, %f6;
	setp.lt.f32 	%p9, %f2, 0f4086232B;
	@%p9 bra 	$L__BB0_11;
	setp.lt.f64 	%p10, %fd13, 0d0000000000000000;
	add.f64 	%fd95, %fd13, 0d7FF0000000000000;
	selp.f64 	%fd206, 0d0000000000000000, %fd95, %p10;
	setp.geu.f32 	%p11, %f2, 0f40874800;
	@%p11 bra 	$L__BB0_11;
	shr.u32 	%r62, %r13, 31;
	add.s32 	%r63, %r13, %r62;
	shr.s32 	%r64, %r63, 1;
	shl.b32 	%r65, %r64, 20;
	add.s32 	%r66, %r15, %r65;
	mov.b64 	%fd96, {%r14, %r66};
	sub.s32 	%r67, %r13, %r64;
	shl.b32 	%r68, %r67, 20;
	add.s32 	%r69, %r68, 1072693248;
	mov.b32 	%r70, 0;
	mov.b64 	%fd97, {%r70, %r69};
	mul.f64 	%fd206, %fd97, %fd96;
$L__BB0_11:
	fma.rn.f64 	%fd18, %fd12, %fd206, %fd11;
	add.s32 	%r71, %r9, 2;
	mul.wide.u32 	%rd48, %r71, 8;
	add.s64 	%rd49, %rd1, %rd48;
	ld.global.f64 	%fd19, [%rd49];
	add.s32 	%r72, %r9, 6;
	mul.wide.u32 	%rd50, %r72, 8;
	add.s64 	%rd51, %rd1, %rd50;
	ld.global.f64 	%fd98, [%rd51];
	neg.f64 	%fd99, %fd98;
	mul.f64 	%fd20, %fd4, %fd99;
	fma.rn.f64 	%fd100, %fd20, 0d3FF71547652B82FE, 0d4338000000000000;
	{
	.reg .b32 %temp; 
	mov.b64 	{%r16, %temp}, %fd100;
	}
	mov.f64 	%fd101, 0dC338000000000000;
	add.rn.f64 	%fd102, %fd100, %fd101;
	fma.rn.f64 	%fd103, %fd102, 0dBFE62E42FEFA39EF, %fd20;
	fma.rn.f64 	%fd104, %fd102, 0dBC7ABC9E3B39803F, %fd103;
	fma.rn.f64 	%fd105, %fd104, 0d3E5ADE1569CE2BDF, 0d3E928AF3FCA213EA;
	fma.rn.f64 	%fd106, %fd105, %fd104, 0d3EC71DEE62401315;
	fma.rn.f64 	%fd107, %fd106, %fd104, 0d3EFA01997C89EB71;
	fma.rn.f64 	%fd108, %fd107, %fd104, 0d3F2A01A014761F65;
	fma.rn.f64 	%fd109, %fd108, %fd104, 0d3F56C16C1852B7AF;
	fma.rn.f64 	%fd110, %fd109, %fd104, 0d3F81111111122322;
	fma.rn.f64 	%fd111, %fd110, %fd104, 0d3FA55555555502A1;
	fma.rn.f64 	%fd112, %fd111, %fd104, 0d3FC5555555555511;
	fma.rn.f64 	%fd113, %fd112, %fd104, 0d3FE000000000000B;
	fma.rn.f64 	%fd114, %fd113, %fd104, 0d3FF0000000000000;
	fma.rn.f64 	%fd115, %fd114, %fd104, 0d3FF0000000000000;
	{
	.reg .b32 %temp; 
	mov.b64 	{%r17, %temp}, %fd115;
	}
	{
	.reg .b32 %temp; 
	mov.b64 	{%temp, %r18}, %fd115;
	}
	shl.b32 	%r73, %r16, 20;
	add.s32 	%r74, %r73, %r18;
	mov.b64 	%fd207, {%r17, %r74};
	{
	.reg .b32 %temp; 
	mov.b64 	{%temp, %r75}, %fd20;
	}
	mov.b32 	%f7, %r75;
	abs.f32 	%f3, %f7;
	setp.lt.f32 	%p12, %f3, 0f4086232B;
	@%p12 bra 	$L__BB0_14;
	setp.lt.f64 	%p13, %fd20, 0d0000000000000000;
	add.f64 	%fd116, %fd20, 0d7FF0000000000000;
	selp.f64 	%fd207, 0d0000000000000000, %fd116, %p13;
	setp.geu.f32 	%p14, %f3, 0f40874800;
	@%p14 bra 	$L__BB0_14;
	shr.u32 	%r76, %r16, 31;
	add.s32 	%r77, %r16, %r76;
	shr.s32 	%r78, %r77, 1;
	shl.b32 	%r79, %r78, 20;
	add.s32 	%r80, %r18, %r79;
	mov.b64 	%fd117, {%r17, %r80};
	sub.s32 	%r81, %r16, %r78;
	shl.b32 	%r82, %r81, 20;
	add.s32 	%r83, %r82, 1072693248;
	mov.b32 	%r84, 0;
	mov.b64 	%fd118, {%r84, %r83};
	mul.f64 	%fd207, %fd118, %fd117;
$L__BB0_14:
	fma.rn.f64 	%fd25, %fd19, %fd207, %fd18;
	add.s32 	%r85, %r9, 3;
	mul.wide.u32 	%rd52, %r85, 8;
	add.s64 	%rd53, %rd1, %rd52;
	ld.global.f64 	%fd26, [%rd53];
	add.s32 	%r86, %r9, 7;
	mul.wide.u32 	%rd54, %r86, 8;
	add.s64 	%rd55, %rd1, %rd54;
	ld.global.f64 	%fd119, [%rd55];
	neg.f64 	%fd120, %fd119;
	mul.f64 	%fd27, %fd4, %fd120;
	fma.rn.f64 	%fd121, %fd27, 0d3FF71547652B82FE, 0d4338000000000000;
	{
	.reg .b32 %temp; 
	mov.b64 	{%r19, %temp}, %fd121;
	}
	mov.f64 	%fd122, 0dC338000000000000;
	add.rn.f64 	%fd123, %fd121, %fd122;
	fma.rn.f64 	%fd124, %fd123, 0dBFE62E42FEFA39EF, %fd27;
	fma.rn.f64 	%fd125, %fd123, 0dBC7ABC9E3B39803F, %fd124;
	fma.rn.f64 	%fd126, %fd125, 0d3E5ADE1569CE2BDF, 0d3E928AF3FCA213EA;
	fma.rn.f64 	%fd127, %fd126, %fd125, 0d3EC71DEE62401315;
	fma.rn.f64 	%fd128, %fd127, %fd125, 0d3EFA01997C89EB71;
	fma.rn.f64 	%fd129, %fd128, %fd125, 0d3F2A01A014761F65;
	fma.rn.f64 	%fd130, %fd129, %fd125, 0d3F56C16C1852B7AF;
	fma.rn.f64 	%fd131, %fd130, %fd125, 0d3F81111111122322;
	fma.rn.f64 	%fd132, %fd131, %fd125, 0d3FA55555555502A1;
	fma.rn.f64 	%fd133, %fd132, %fd125, 0d3FC5555555555511;
	fma.rn.f64 	%fd134, %fd133, %fd125, 0d3FE000000000000B;
	fma.rn.f64 	%fd135, %fd134, %fd125, 0d3FF0000000000000;
	fma.rn.f64 	%fd136, %fd135, %fd125, 0d3FF0000000000000;
	{
	.reg .b32 %temp; 
	mov.b64 	{%r20, %temp}, %fd136;
	}
	{
	.reg .b32 %temp; 
	mov.b64 	{%temp, %r21}, %fd136;
	}
	shl.b32 	%r87, %r19, 20;
	add.s32 	%r88, %r87, %r21;
	mov.b64 	%fd208, {%r20, %r88};
	{
	.reg .b32 %temp; 
	mov.b64 	{%temp, %r89}, %fd27;
	}
	mov.b32 	%f8, %r89;
	abs.f32 	%f4, %f8;
	setp.lt.f32 	%p15, %f4, 0f4086232B;
	@%p15 bra 	$L__BB0_17;
	setp.lt.f64 	%p16, %fd27, 0d0000000000000000;
	add.f64 	%fd137, %fd27, 0d7FF0000000000000;
	selp.f64 	%fd208, 0d0000000000000000, %fd137, %p16;
	setp.geu.f32 	%p17, %f4, 0f40874800;
	@%p17 bra 	$L__BB0_17;
	shr.u32 	%r90, %r19, 31;
	add.s32 	%r91, %r19, %r90;
	shr.s32 	%r92, %r91, 1;
	shl.b32 	%r93, %r92, 20;
	add.s32 	%r94, %r21, %r93;
	mov.b64 	%fd138, {%r20, %r94};
	sub.s32 	%r95, %r19, %r92;
	shl.b32 	%r96, %r95, 20;
	add.s32 	%r97, %r96, 1072693248;
	mov.b32 	%r98, 0;
	mov.b64 	%fd139, {%r98, %r97};
	mul.f64 	%fd208, %fd139, %fd138;
$L__BB0_17:
	fma.rn.f64 	%fd140, %fd26, %fd208, %fd25;
	mul.wide.s32 	%rd56, %r9, 8;
	add.s64 	%rd57, %rd1, %rd56;
	ld.global.f64 	%fd141, [%rd57+72];
	add.f64 	%fd32, %fd140, %fd141;
	shl.b64 	%rd58, %rd15, 3;
	add.s64 	%rd59, %rd9, %rd58;
	ld.global.f64 	%fd142, [%rd59];
	fma.rn.f64 	%fd143, %fd142, %fd1, 0d0000000000000000;
	add.s64 	%rd60, %rd10, %rd58;
	ld.global.f64 	%fd144, [%rd60];
	fma.rn.f64 	%fd145, %fd144, %fd2, %fd143;
	add.s64 	%rd61, %rd11, %rd58;
	ld.global.f64 	%fd146, [%rd61];
	fma.rn.f64 	%fd33, %fd146, %fd3, %fd145;
	abs.f64 	%fd34, %fd33;
	setp.neu.f64 	%p18, %fd34, 0d7FF0000000000000;
	@%p18 bra 	$L__BB0_19;
	mov.f64 	%fd152, 0d0000000000000000;
	mul.rn.f64 	%fd210, %fd33, %fd152;
	mov.b32 	%r112, 1;
	bra.uni 	$L__BB0_22;
$L__BB0_19:
	mul.f64 	%fd147, %fd33, 0d3FE45F306DC9C883;
	cvt.rni.s32.f64 	%r111, %fd147;
	cvt.rn.f64.s32 	%fd148, %r111;
	fma.rn.f64 	%fd149, %fd148, 0dBFF921FB54442D18, %fd33;
	fma.rn.f64 	%fd150, %fd148, 0dBC91A62633145C00, %fd149;
	fma.rn.f64 	%fd210, %fd148, 0dB97B839A252049C0, %fd150;
	setp.ltu.f64 	%p19, %fd34, 0d41E0000000000000;
	@%p19 bra 	$L__BB0_21;
	{ // callseq 0, 0
	.param .b64 param0;
	st.param.f64 	[param0], %fd33;
	.param .align 16 .b8 retval0[16];
	call.uni (retval0), 
	__internal_trig_reduction_slowpathd, 
	(
	param0
	);
	ld.param.f64 	%fd210, [retval0];
	ld.param.b32 	%r111, [retval0+8];
	} // callseq 0
$L__BB0_21:
	add.s32 	%r112, %r111, 1;
$L__BB0_22:
	shl.b32 	%r101, %r112, 6;
	cvt.u64.u32 	%rd62, %r101;
	and.b64  	%rd63, %rd62, 64;
	mov.u64 	%rd64, __cudart_sin_cos_coeffs;
	add.s64 	%rd65, %rd64, %rd63;
	mul.rn.f64 	%fd153, %fd210, %fd210;
	and.b32  	%r102, %r112, 1;
	setp.eq.b32 	%p21, %r102, 1;
	selp.f64 	%fd154, 0dBDA8FF8320FD8164, 0d3DE5DB65F9785EBA, %p21;
	ld.global.nc.v2.f64 	{%fd155, %fd156}, [%rd65];
	fma.rn.f64 	%fd157, %fd154, %fd153, %fd155;
	fma.rn.f64 	%fd158, %fd157, %fd153, %fd156;
	ld.global.nc.v2.f64 	{%fd159, %fd160}, [%rd65+16];
	fma.rn.f64 	%fd161, %fd158, %fd153, %fd159;
	fma.rn.f64 	%fd162, %fd161, %fd153, %fd160;
	ld.global.nc.v2.f64 	{%fd163, %fd164}, [%rd65+32];
	fma.rn.f64 	%fd165, %fd162, %fd153, %fd163;
	fma.rn.f64 	%fd166, %fd165, %fd153, %fd164;
	fma.rn.f64 	%fd167, %fd166, %fd210, %fd210;
	fma.rn.f64 	%fd168, %fd166, %fd153, 0d3FF0000000000000;
	selp.f64 	%fd169, %fd168, %fd167, %p21;
	and.b32  	%r103, %r112, 2;
	setp.eq.s32 	%p22, %r103, 0;
	mov.f64 	%fd170, 0d0000000000000000;
	sub.f64 	%fd171, %fd170, %fd169;
	selp.f64 	%fd40, %fd169, %fd171, %p22;
	@%p18 bra 	$L__BB0_24;
	mov.f64 	%fd177, 0d0000000000000000;
	mul.rn.f64 	%fd211, %fd33, %fd177;
	mov.b32 	%r113, 0;
	bra.uni 	$L__BB0_26;
$L__BB0_24:
	mul.f64 	%fd172, %fd33, 0d3FE45F306DC9C883;
	cvt.rni.s32.f64 	%r113, %fd172;
	cvt.rn.f64.s32 	%fd173, %r113;
	fma.rn.f64 	%fd174, %fd173, 0dBFF921FB54442D18, %fd33;
	fma.rn.f64 	%fd175, %fd173, 0dBC91A62633145C00, %fd174;
	fma.rn.f64 	%fd211, %fd173, 0dB97B839A252049C0, %fd175;
	setp.ltu.f64 	%p23, %fd34, 0d41E0000000000000;
	@%p23 bra 	$L__BB0_26;
	{ // callseq 1, 0
	.param .b64 param0;
	st.param.f64 	[param0], %fd33;
	.param .align 16 .b8 retval0[16];
	call.uni (retval0), 
	__internal_trig_reduction_slowpathd, 
	(
	param0
	);
	ld.param.f64 	%fd211, [retval0];
	ld.param.b32 	%r113, [retval0+8];
	} // callseq 1
$L__BB0_26:
	shl.b32 	%r106, %r113, 6;
	cvt.u64.u32 	%rd66, %r106;
	and.b64  	%rd67, %rd66, 64;
	mov.u64 	%rd68, __cudart_sin_cos_coeffs;
	add.s64 	%rd69, %rd68, %rd67;
	mul.rn.f64 	%fd178, %fd211, %fd211;
	and.b32  	%r107, %r113, 1;
	setp.eq.b32 	%p24, %r107, 1;
	selp.f64 	%fd179, 0dBDA8FF8320FD8164, 0d3DE5DB65F9785EBA, %p24;
	ld.global.nc.v2.f64 	{%fd180, %fd181}, [%rd69];
	fma.rn.f64 	%fd182, %fd179, %fd178, %fd180;
	fma.rn.f64 	%fd183, %fd182, %fd178, %fd181;
	ld.global.nc.v2.f64 	{%fd184, %fd185}, [%rd69+16];
	fma.rn.f64 	%fd186, %fd183, %fd178, %fd184;
	fma.rn.f64 	%fd187, %fd186, %fd178, %fd185;
	ld.global.nc.v2.f64 	{%fd188, %fd189}, [%rd69+32];
	fma.rn.f64 	%fd190, %fd187, %fd178, %fd188;
	fma.rn.f64 	%fd191, %fd190, %fd178, %fd189;
	fma.rn.f64 	%fd192, %fd191, %fd211, %fd211;
	fma.rn.f64 	%fd193, %fd191, %fd178, 0d3FF0000000000000;
	selp.f64 	%fd194, %fd193, %fd192, %p24;
	and.b32  	%r108, %r113, 2;
	setp.eq.s32 	%p25, %r108, 0;
	mov.f64 	%fd195, 0d0000000000000000;
	sub.f64 	%fd196, %fd195, %fd194;
	selp.f64 	%fd197, %fd194, %fd196, %p25;
	shl.b64 	%rd70, %rd15, 3;
	add.s64 	%rd71, %rd12, %rd70;
	ld.global.f64 	%fd198, [%rd71];
	mul.f64 	%fd199, %fd32, %fd40;
	mul.f64 	%fd200, %fd199, %fd198;
	mul.f64 	%fd201, %fd32, %fd197;
	mul.f64 	%fd202, %fd198, %fd201;
	add.s64 	%rd72, %rd13, %rd77;
	atom.global.add.f64 	%fd203, [%rd72], %fd200;
	add.s64 	%rd73, %rd14, %rd77;
	atom.global.add.f64 	%fd204, [%rd73], %fd202;
$L__BB0_27:
	add.s32 	%r110, %r110, 1;
	setp.ne.s32 	%p26, %r110, 0;
	shl.b64 	%rd74, %rd2, 3;
	add.s64 	%rd77, %rd77, %rd74;
	add.s64 	%rd76, %rd76, %rd2;
	@%p26 bra 	$L__BB0_4;
$L__BB0_28:
	add.s32 	%r109, %r109, 1;
	setp.ne.s32 	%p27, %r109, %r5;
	@%p27 bra 	$L__BB0_2;
$L__BB0_29:
	ret;

}
.func  (.param .align 16 .b8 func_retval0[16]) __internal_trig_reduction_slowpathd(
	.param .b64 __internal_trig_reduction_slowpathd_param_0
)
{
	.local .align 8 .b8 	__local_depot1[40];
	.reg .b64 	%SP;
	.reg .b64 	%SPL;
	.reg .pred 	%p<10>;
	.reg .b32 	%r<47>;
	.reg .b64 	%rd<74>;
	.reg .b64 	%fd<5>;

	mov.u64 	%SPL, __local_depot1;
	ld.param.f64 	%fd4, [__internal_trig_reduction_slowpathd_param_0];
	add.u64 	%rd1, %SPL, 0;
	{
	.reg .b32 %temp; 
	mov.b64 	{%temp, %r1}, %fd4;
	}
	shr.u32 	%r2, %r1, 20;
	and.b32  	%r3, %r2, 2047;
	setp.eq.s32 	%p1, %r3, 2047;
	mov.b32 	%r46, 0;
	@%p1 bra 	$L__BB1_9;
	add.s32 	%r20, %r3, -1024;
	mov.b64 	%rd20, %fd4;
	shl.b64 	%rd2, %rd20, 11;
	shr.u32 	%r4, %r20, 6;
	sub.s32 	%r45, 15, %r4;
	sub.s32 	%r21, 19, %r4;
	setp.lt.u32 	%p2, %r20, 128;
	selp.b32 	%r6, 18, %r21, %p2;
	setp.ge.s32 	%p3, %r45, %r6;
	mov.b64 	%rd70, 0;
	@%p3 bra 	$L__BB1_4;
	add.s32 	%r23, %r6, %r4;
	neg.s32 	%r43, %r23;
	or.b64  	%rd3, %rd2, -9223372036854775808;
	mov.b64 	%rd70, 0;
	mov.b32 	%r42, 0;
	mov.u64 	%rd25, __cudart_i2opi_d;
	mov.u32 	%r44, %r45;
$L__BB1_3:
	.pragma "nounroll";
	mul.wide.s32 	%rd22, %r42, 8;
	add.s64 	%rd23, %rd1, %rd22;
	mul.wide.s32 	%rd24, %r44, 8;
	add.s64 	%rd26, %rd25, %rd24;
	ld.global.nc.u64 	%rd27, [%rd26];
	{
	.reg .u32 %r0, %r1, %r2, %r3, %alo, %ahi, %blo, %bhi, %clo, %chi;
	mov.b64 	{%alo,%ahi}, %rd27;
	mov.b64 	{%blo,%bhi}, %rd3;
	mov.b64 	{%clo,%chi}, %rd70;
	mad.lo.cc.u32 	%r0, %alo, %blo, %clo;
	madc.hi.cc.u32 	%r1, %alo, %blo, %chi;
	madc.hi.u32 	%r2, %alo, %bhi, 0;
	mad.lo.cc.u32 	%r1, %alo, %bhi, %r1;
	madc.hi.cc.u32 	%r2, %ahi, %blo, %r2;
	madc.hi.u32 	%r3, %ahi, %bhi, 0;
	mad.lo.cc.u32 	%r1, %ahi, %blo, %r1;
	madc.lo.cc.u32 	%r2, %ahi, %bhi, %r2;
	addc.u32 	%r3, %r3, 0;
	mov.b64 	%rd28, {%r0,%r1};
	mov.b64 	%rd70, {%r2,%r3};
	}
	st.local.u64 	[%rd23], %rd28;
	add.s32 	%r44, %r44, 1;
	add.s32 	%r43, %r43, 1;
	add.s32 	%r42, %r42, 1;
	setp.ne.s32 	%p4, %r43, -15;
	mov.u32 	%r45, %r6;
	@%p4 bra 	$L__BB1_3;
$L__BB1_4:
	cvt.s64.s32 	%rd29, %r45;
	cvt.u64.u32 	%rd30, %r4;
	add.s64 	%rd31, %rd30, %rd29;
	shl.b64 	%rd32, %rd31, 3;
	add.s64 	%rd33, %rd1, %rd32;
	st.local.u64 	[%rd33+-120], %rd70;
	and.b32  	%r15, %r2, 63;
	ld.local.u64 	%rd72, [%rd1+16];
	ld.local.u64 	%rd71, [%rd1+24];
	setp.eq.s32 	%p5, %r15, 0;
	@%p5 bra 	$L__BB1_6;
	shl.b64 	%rd34, %rd71, %r15;
	shr.u64 	%rd35, %rd72, 1;
	xor.b32  	%r24, %r15, 63;
	shr.u64 	%rd36, %rd35, %r24;
	or.b64  	%rd71, %rd34, %rd36;
	ld.local.u64 	%rd37, [%rd1+8];
	shl.b64 	%rd38, %rd72, %r15;
	shr.u64 	%rd39, %rd37, 1;
	shr.u64 	%rd40, %rd39, %r24;
	or.b64  	%rd72, %rd38, %rd40;
$L__BB1_6:
	and.b32  	%r25, %r1, -2147483648;
	shr.u64 	%rd41, %rd71, 62;
	cvt.u32.u64 	%r26, %rd41;
	mov.b64 	{%r27, %r28}, %rd71;
	mov.b64 	{%r29, %r30}, %rd72;
	shf.l.wrap.b32 	%r31, %r30, %r27, 2;
	shf.l.wrap.b32 	%r32, %r27, %r28, 2;
	mov.b64 	%rd42, {%r31, %r32};
	shl.b64 	%rd43, %rd72, 2;
	shr.u64 	%rd44, %rd42, 63;
	cvt.u32.u64 	%r33, %rd44;
	add.s32 	%r34, %r33, %r26;
	setp.eq.s32 	%p6, %r25, 0;
	neg.s32 	%r35, %r34;
	selp.b32 	%r46, %r34, %r35, %p6;
	setp.gt.s64 	%p7, %rd42, -1;
	mov.b64 	%rd45, 0;
	{
	.reg .u32 %r0, %r1, %r2, %r3, %a0, %a1, %a2, %a3, %b0, %b1, %b2, %b3;
	mov.b64 	{%a0,%a1}, %rd45;
	mov.b64 	{%a2,%a3}, %rd45;
	mov.b64 	{%b0,%b1}, %rd43;
	mov.b64 	{%b2,%b3}, %rd42;
	sub.cc.u32 	%r0, %a0, %b0;
	subc.cc.u32 	%r1, %a1, %b1;
	subc.cc.u32 	%r2, %a2, %b2;
	subc.u32 	%r3, %a3, %b3;
	mov.b64 	%rd46, {%r0,%r1};
	mov.b64 	%rd47, {%r2,%r3};
	}
	xor.b32  	%r36, %r25, -2147483648;
	selp.b64 	%rd73, %rd42, %rd47, %p7;
	selp.b64 	%rd14, %rd43, %rd46, %p7;
	selp.b32 	%r17, %r25, %r36, %p7;
	clz.b64 	%r37, %rd73;
	cvt.u64.u32 	%rd15, %r37;
	setp.eq.s32 	%p8, %r37, 0;
	@%p8 bra 	$L__BB1_8;
	cvt.u32.u64 	%r38, %rd15;
	and.b32  	%r39, %r38, 63;
	shl.b64 	%rd48, %rd73, %r39;
	shr.u64 	%rd49, %rd14, 1;
	not.b32 	%r40, %r38;
	and.b32  	%r41, %r40, 63;
	shr.u64 	%rd50, %rd49, %r41;
	or.b64  	%rd73, %rd48, %rd50;
$L__BB1_8:
	mov.b64 	%rd51, -3958705157555305931;
	{
	.reg .u32 %r0, %r1, %r2, %r3, %alo, %ahi, %blo, %bhi;
	mov.b64 	{%alo,%ahi}, %rd73;
	mov.b64 	{%blo,%bhi}, %rd51;
	mul.lo.u32 	%r0, %alo, %blo;
	mul.hi.u32 	%r1, %alo, %blo;
	mad.lo.cc.u32 	%r1, %alo, %bhi, %r1;
	madc.hi.u32 	%r2, %alo, %bhi, 0;
	mad.lo.cc.u32 	%r1, %ahi, %blo, %r1;
	madc.hi.cc.u32 	%r2, %ahi, %blo, %r2;
	madc.hi.u32 	%r3, %ahi, %bhi, 0;
	mad.lo.cc.u32 	%r2, %ahi, %bhi, %r2;
	addc.u32 	%r3, %r3, 0;
	mov.b64 	%rd52, {%r0,%r1};
	mov.b64 	%rd53, {%r2,%r3};
	}
	setp.gt.s64 	%p9, %rd53, 0;
	{
	.reg .u32 %r0, %r1, %r2, %r3, %a0, %a1, %a2, %a3, %b0, %b1, %b2, %b3;
	mov.b64 	{%a0,%a1}, %rd52;
	mov.b64 	{%a2,%a3}, %rd53;
	mov.b64 	{%b0,%b1}, %rd52;
	mov.b64 	{%b2,%b3}, %rd53;
	add.cc.u32 	%r0, %a0, %b0;
	addc.cc.u32 	%r1, %a1, %b1;
	addc.cc.u32 	%r2, %a2, %b2;
	addc.u32 	%r3, %a3, %b3;
	mov.b64 	%rd54, {%r0,%r1};
	mov.b64 	%rd55, {%r2,%r3};
	}
	selp.b64 	%rd56, %rd55, %rd53, %p9;
	selp.s64 	%rd57, -1, 0, %p9;
	sub.s64 	%rd58, %rd57, %rd15;
	cvt.u64.u32 	%rd59, %r17;
	shl.b64 	%rd60, %rd59, 32;
	add.s64 	%rd61, %rd56, 1;
	shr.u64 	%rd62, %rd61, 10;
	add.s64 	%rd63, %rd62, 1;
	shr.u64 	%rd64, %rd63, 1;
	shl.b64 	%rd65, %rd58, 52;
	add.s64 	%rd66, %rd65, %rd64;
	add.s64 	%rd67, %rd66, 4602678819172646912;
	or.b64  	%rd68, %rd67, %rd60;
	mov.b64 	%fd4, %rd68;
$L__BB1_9:
	st.param.f64 	[func_retval0], %fd4;
	st.param.b32 	[func_retval0+8], %r46;
	ret;

}


// ===== COMPILED SASS (sm_100) =====

	.target	sm_100

	.elftype	@"ET_EXEC"


//--------------------- .note.nv.tkinfo           --------------------------
	.section	.note.nv.tkinfo,"",@"SHT_NOTE"
	.sectionflags	@"SHF_NOTE_NV_TKINFO"
	.tkinfo
        /*0018*/ 	.word	0x00000002
        /*0030*/ 	.string	""
        /*0030*/ 	.string	"ptxas"
        /*0030*/ 	.string	"Cuda compilation tools, release 13.0, V13.0.88"
        /*0030*/ 	.string	"Build cuda_13.0.r13.0/compiler.36424714_0"
        /*0030*/ 	.string	"-arch sm_100 -m 64 "



//--------------------- .note.nv.cuinfo           --------------------------
	.section	.note.nv.cuinfo,"",@"SHT_NOTE"
	.sectionflags	@"SHF_NOTE_NV_CUINFO"
        /*0018*/ 	.short	0x0002
        /*001a*/ 	.short	0x0064
        /*001c*/ 	.short	0x0082
	.zero		2


//--------------------- .nv.info                  --------------------------
	.section	.nv.info,"",@"SHT_CUDA_INFO"
	.align	4


	//----- nvinfo : EIATTR_REGCOUNT
	.align		4
        /*0000*/ 	.byte	0x04, 0x2f
        /*0002*/ 	.short	(.L_3 - .L_2)
	.align		4
.L_2:
        /*0004*/ 	.word	index@(_Z5calcFilPdS_S_S_PiS_S_S_S_S_S_S_S_S_)
        /*0008*/ 	.word	0x00000045


	//----- nvinfo : EIATTR_FRAME_SIZE
	.align		4
.L_3:
        /*000c*/ 	.byte	0x04, 0x11
        /*000e*/ 	.short	(.L_5 - .L_4)
	.align		4
.L_4:
        /*0010*/ 	.word	index@($_Z5calcFilPdS_S_S_PiS_S_S_S_S_S_S_S_S_$__internal_trig_reduction_slowpathd)
        /*0014*/ 	.word	0x00000028


	//----- nvinfo : EIATTR_FRAME_SIZE
	.align		4
.L_5:
        /*0018*/ 	.byte	0x04, 0x11
        /*001a*/ 	.short	(.L_7 - .L_6)
	.align		4
.L_6:
        /*001c*/ 	.word	index@($__internal_0_$__cuda_sm20_div_rn_f64_full)
        /*0020*/ 	.word	0x00000028


	//----- nvinfo : EIATTR_FRAME_SIZE
	.align		4
.L_7:
        /*0024*/ 	.byte	0x04, 0x11
        /*0026*/ 	.short	(.L_9 - .L_8)
	.align		4
.L_8:
        /*0028*/ 	.word	index@(_Z5calcFilPdS_S_S_PiS_S_S_S_S_S_S_S_S_)
        /*002c*/ 	.word	0x00000028


	//----- nvinfo : EIATTR_MIN_STACK_SIZE
	.align		4
.L_9:
        /*0030*/ 	.byte	0x04, 0x12
        /*0032*/ 	.short	(.L_11 - .L_10)
	.align		4
.L_10:
        /*0034*/ 	.word	index@(_Z5calcFilPdS_S_S_PiS_S_S_S_S_S_S_S_S_)
        /*0038*/ 	.word	0x00000028
.L_11:


//--------------------- .nv.compat                --------------------------
	.section	.nv.compat,"",@"SHT_CUDA_COMPAT_INFO"
	.align	4
        /*0000*/ 	.byte	0x02, 0x09, 0x00, 0x00, 0x02, 0x02, 0x01, 0x00, 0x02, 0x05, 0x05, 0x00, 0x03, 0x07, 0x01, 0x01
        /*0010*/ 	.byte	0x02, 0x03, 0x00, 0x00, 0x02, 0x06, 0x01, 0x00, 0x04, 0x0b, 0x08, 0x00, 0x01, 0x00, 0x00, 0x00
        /*0020*/ 	.byte	0x00, 0x00, 0x00, 0x00


//--------------------- .nv.info._Z5calcFilPdS_S_S_PiS_S_S_S_S_S_S_S_S_ --------------------------
	.section	.nv.info._Z5calcFilPdS_S_S_PiS_S_S_S_S_S_S_S_S_,"",@"SHT_CUDA_INFO"
	.sectionflags	@""
	.align	4


	//----- nvinfo : EIATTR_CUDA_API_VERSION
	.align		4
        /*0000*/ 	.byte	0x04, 0x37
        /*0002*/ 	.short	(.L_13 - .L_12)
.L_12:
        /*0004*/ 	.word	0x00000082


	//----- nvinfo : EIATTR_KPARAM_INFO
	.align		4
.L_13:
        /*0008*/ 	.byte	0x04, 0x17
        /*000a*/ 	.short	(.L_15 - .L_14)
.L_14:
        /*000c*/ 	.word	0x00000000
        /*0010*/ 	.short	0x000f
        /*0012*/ 	.short	0x0078
        /*0014*/ 	.byte	0x00, 0xf5, 0x21, 0x00


	//----- nvinfo : EIATTR_KPARAM_INFO
	.align		4
.L_15:
        /*0018*/ 	.byte	0x04, 0x17
        /*001a*/ 	.short	(.L_17 - .L_16)
.L_16:
        /*001c*/ 	.word	0x00000000
        /*0020*/ 	.short	0x000e
        /*0022*/ 	.short	0x0070
        /*0024*/ 	.byte	0x00, 0xf5, 0x21, 0x00


	//----- nvinfo : EIATTR_KPARAM_INFO
	.align		4
.L_17:
        /*0028*/ 	.byte	0x04, 0x17
        /*002a*/ 	.short	(.L_19 - .L_18)
.L_18:
        /*002c*/ 	.word	0x00000000
        /*0030*/ 	.short	0x000d
        /*0032*/ 	.short	0x0068
        /*0034*/ 	.byte	0x00, 0xf5, 0x21, 0x00


	//----- nvinfo : EIATTR_KPARAM_INFO
	.align		4
.L_19:
        /*0038*/ 	.byte	0x04, 0x17
        /*003a*/ 	.short	(.L_21 - .L_20)
.L_20:
        /*003c*/ 	.word	0x00000000
        /*0040*/ 	.short	0x000c
        /*0042*/ 	.short	0x0060
        /*0044*/ 	.byte	0x00, 0xf5, 0x21, 0x00


	//----- nvinfo : EIATTR_KPARAM_INFO
	.align		4
.L_21:
        /*0048*/ 	.byte	0x04, 0x17
        /*004a*/ 	.short	(.L_23 - .L_22)
.L_22:
        /*004c*/ 	.word	0x00000000
        /*0050*/ 	.short	0x000b
        /*0052*/ 	.short	0x0058
        /*0054*/ 	.byte	0x00, 0xf5, 0x21, 0x00


	//----- nvinfo : EIATTR_KPARAM_INFO
	.align		4
.L_23:
        /*0058*/ 	.byte	0x04, 0x17
        /*005a*/ 	.short	(.L_25 - .L_24)
.L_24:
        /*005c*/ 	.word	0x00000000
        /*0060*/ 	.short	0x000a
        /*0062*/ 	.short	0x0050
        /*0064*/ 	.byte	0x00, 0xf5, 0x21, 0x00


	//----- nvinfo : EIATTR_KPARAM_INFO
	.align		4
.L_25:
        /*0068*/ 	.byte	0x04, 0x17
        /*006a*/ 	.short	(.L_27 - .L_26)
.L_26:
        /*006c*/ 	.word	0x00000000
        /*0070*/ 	.short	0x0009
        /*0072*/ 	.short	0x0048
        /*0074*/ 	.byte	0x00, 0xf5, 0x21, 0x00


	//----- nvinfo : EIATTR_KPARAM_INFO
	.align		4
.L_27:
        /*0078*/ 	.byte	0x04, 0x17
        /*007a*/ 	.short	(.L_29 - .L_28)
.L_28:
        /*007c*/ 	.word	0x00000000
        /*0080*/ 	.short	0x0008
        /*0082*/ 	.short	0x0040
        /*0084*/ 	.byte	0x00, 0xf5, 0x21, 0x00


	//----- nvinfo : EIATTR_KPARAM_INFO
	.align		4
.L_29:
        /*0088*/ 	.byte	0x04, 0x17
        /*008a*/ 	.short	(.L_31 - .L_30)
.L_30:
        /*008c*/ 	.word	0x00000000
        /*0090*/ 	.short	0x0007
        /*0092*/ 	.short	0x0038
        /*0094*/ 	.byte	0x00, 0xf5, 0x21, 0x00


	//----- nvinfo : EIATTR_KPARAM_INFO
	.align		4
.L_31:
        /*0098*/ 	.byte	0x04, 0x17
        /*009a*/ 	.short	(.L_33 - .L_32)
.L_32:
        /*009c*/ 	.word	0x00000000
        /*00a0*/ 	.short	0x0006
        /*00a2*/ 	.short	0x0030
        /*00a4*/ 	.byte	0x00, 0xf5, 0x21, 0x00


	//----- nvinfo : EIATTR_KPARAM_INFO
	.align		4
.L_33:
        /*00a8*/ 	.byte	0x04, 0x17
        /*00aa*/ 	.short	(.L_35 - .L_34)
.L_34:
        /*00ac*/ 	.word	0x00000000
        /*00b0*/ 	.short	0x0005
        /*00b2*/ 	.short	0x0028
        /*00b4*/ 	.byte	0x00, 0xf5, 0x21, 0x00


	//----- nvinfo : EIATTR_KPARAM_INFO
	.align		4
.L_35:
        /*00b8*/ 	.byte	0x04, 0x17
        /*00ba*/ 	.short	(.L_37 - .L_36)
.L_36:
        /*00bc*/ 	.word	0x00000000
        /*00c0*/ 	.short	0x0004
        /*00c2*/ 	.short	0x0020
        /*00c4*/ 	.byte	0x00, 0xf5, 0x21, 0x00


	//----- nvinfo : EIATTR_KPARAM_INFO
	.align		4
.L_37:
        /*00c8*/ 	.byte	0x04, 0x17
        /*00ca*/ 	.short	(.L_39 - .L_38)
.L_38:
        /*00cc*/ 	.word	0x00000000
        /*00d0*/ 	.short	0x0003
        /*00d2*/ 	.short	0x0018
        /*00d4*/ 	.byte	0x00, 0xf5, 0x21, 0x00


	//----- nvinfo : EIATTR_KPARAM_INFO
	.align		4
.L_39:
        /*00d8*/ 	.byte	0x04, 0x17
        /*00da*/ 	.short	(.L_41 - .L_40)
.L_40:
        /*00dc*/ 	.word	0x00000000
        /*00e0*/ 	.short	0x0002
        /*00e2*/ 	.short	0x0010
        /*00e4*/ 	.byte	0x00, 0xf5, 0x21, 0x00


	//----- nvinfo : EIATTR_KPARAM_INFO
	.align		4
.L_41:
        /*00e8*/ 	.byte	0x04, 0x17
        /*00ea*/ 	.short	(.L_43 - .L_42)
.L_42:
        /*00ec*/ 	.word	0x00000000
        /*00f0*/ 	.short	0x0001
        /*00f2*/ 	.short	0x0008
        /*00f4*/ 	.byte	0x00, 0xf0, 0x21, 0x00


	//----- nvinfo : EIATTR_KPARAM_INFO
	.align		4
.L_43:
        /*00f8*/ 	.byte	0x04, 0x17
        /*00fa*/ 	.short	(.L_45 - .L_44)
.L_44:
        /*00fc*/ 	.word	0x00000000
        /*0100*/ 	.short	0x0000
        /*0102*/ 	.short	0x0000
        /*0104*/ 	.byte	0x00, 0xf0, 0x11, 0x00


	//----- nvinfo : EIATTR_SPARSE_MMA_MASK
	.align		4
.L_45:
        /*0108*/ 	.byte	0x03, 0x50
        /*010a*/ 	.short	0x0000


	//----- nvinfo : EIATTR_MAXREG_COUNT
	.align		4
        /*010c*/ 	.byte	0x03, 0x1b
        /*010e*/ 	.short	0x00ff


	//----- nvinfo : EIATTR_MERCURY_ISA_VERSION
	.align		4
        /*0110*/ 	.byte	0x03, 0x5f
        /*0112*/ 	.short	0x0101


	//----- nvinfo : EIATTR_VRC_CTA_INIT_COUNT
	.align		4
        /*0114*/ 	.byte	0x02, 0x4a
	.zero		1
	.zero		1


	//----- nvinfo : EIATTR_EXIT_INSTR_OFFSETS
	.align		4
        /*0118*/ 	.byte	0x04, 0x1c
        /*011a*/ 	.short	(.L_47 - .L_46)


	//   ....[0]....
.L_46:
        /*011c*/ 	.word	0x000003d0


	//   ....[1]....
        /*0120*/ 	.word	0x00001e90


	//----- nvinfo : EIATTR_CRS_STACK_SIZE
	.align		4
.L_47:
        /*0124*/ 	.byte	0x04, 0x1e
        /*0126*/ 	.short	(.L_49 - .L_48)
.L_48:
        /*0128*/ 	.word	0x00000000


	//----- nvinfo : EIATTR_CBANK_PARAM_SIZE
	.align		4
.L_49:
        /*012c*/ 	.byte	0x03, 0x19
        /*012e*/ 	.short	0x0080


	//----- nvinfo : EIATTR_PARAM_CBANK
	.align		4
        /*0130*/ 	.byte	0x04, 0x0a
        /*0132*/ 	.short	(.L_51 - .L_50)
	.align		4
.L_50:
        /*0134*/ 	.word	index@(.nv.constant0._Z5calcFilPdS_S_S_PiS_S_S_S_S_S_S_S_S_)
        /*0138*/ 	.short	0x0380
        /*013a*/ 	.short	0x0080


	//----- nvinfo : EIATTR_SW_WAR
	.align		4
.L_51:
        /*013c*/ 	.byte	0x04, 0x36
        /*013e*/ 	.short	(.L_53 - .L_52)
.L_52:
        /*0140*/ 	.word	0x00000008
.L_53:


//--------------------- .nv.callgraph             --------------------------
	.section	.nv.callgraph,"",@"SHT_CUDA_CALLGRAPH"
	.align	4
	.sectionentsize	8
	.align		4
        /*0000*/ 	.word	0x00000000
	.align		4
        /*0004*/ 	.word	0xffffffff
	.align		4
        /*0008*/ 	.word	0x00000000
	.align		4
        /*000c*/ 	.word	0xfffffffe
	.align		4
        /*0010*/ 	.word	0x00000000
	.align		4
        /*0014*/ 	.word	0xfffffffd
	.align		4
        /*0018*/ 	.word	0x00000000
	.align		4
        /*001c*/ 	.word	0xfffffffc


//--------------------- .nv.constant4             --------------------------
	.section	.nv.constant4,"a",@progbits
	.align	8
	.align		8
.nv.constant4:
        /*0000*/ 	.dword	__cudart_i2opi_d
	.align		8
        /*0008*/ 	.dword	__cudart_sin_cos_coeffs


//--------------------- .text._Z5calcFilPdS_S_S_PiS_S_S_S_S_S_S_S_S_ --------------------------
	.section	.text._Z5calcFilPdS_S_S_PiS_S_S_S_S_S_S_S_S_,"ax",@progbits
	.align	128
        .global         _Z5calcFilPdS_S_S_PiS_S_S_S_S_S_S_S_S_
        .type           _Z5calcFilPdS_S_S_PiS_S_S_S_S_S_S_S_S_,@function
        .size           _Z5calcFilPdS_S_S_PiS_S_S_S_S_S_S_S_S_,(.L_x_39 - _Z5calcFilPdS_S_S_PiS_S_S_S_S_S_S_S_S_)
        .other          _Z5calcFilPdS_S_S_PiS_S_S_S_S_S_S_S_S_,@"STO_CUDA_ENTRY STV_DEFAULT"
_Z5calcFilPdS_S_S_PiS_S_S_S_S_S_S_S_S_:
.text._Z5calcFilPdS_S_S_PiS_S_S_S_S_S_S_S_S_:
[----:B------:R-:W0:Y:S01]  /*0000*/  LDC R1, c[0x0][0x37c] ;  /* 0x0000df00ff017b82 */ /* 0x000e220000000800 */
[----:B------:R-:W1:Y:S07]  /*0010*/  LDCU UR6, c[0x0][0x360] ;  /* 0x00006c00ff0677ac */ /* 0x000e6e0008000800 */
[----:B------:R-:W1:Y:S01]  /*0020*/  LDC R66, c[0x0][0x370] ;  /* 0x0000dc00ff427b82 */ /* 0x000e620000000800 */
[----:B------:R-:W-:Y:S01]  /*0030*/  IMAD.MOV.U32 R2, RZ, RZ, 0x1 ;  /* 0x00000001ff027424 */ /* 0x000fe200078e00ff */
[----:B------:R-:W2:Y:S01]  /*0040*/  LDCU.64 UR4, c[0x0][0x388] ;  /* 0x00007100ff0477ac */ /* 0x000ea20008000a00 */
[----:B0-----:R-:W-:Y:S01]  /*0050*/  VIADD R1, R1, 0xffffffd8 ;  /* 0xffffffd801017836 */ /* 0x001fe20000000000 */
[----:B------:R-:W0:Y:S01]  /*0060*/  LDCU UR7, c[0x0][0x364] ;  /* 0x00006c80ff0777ac */ /* 0x000e220008000800 */
[----:B-1----:R-:W-:-:S04]  /*0070*/  IMAD R66, R66, UR6, RZ ;  /* 0x0000000642427c24 */ /* 0x002fc8000f8e02ff */
[----:B------:R-:W1:Y:S08]  /*0080*/  I2F.F64.U32 R6, R66 ;  /* 0x0000004200067312 */ /* 0x000e700000201800 */
[----:B-1----:R-:W1:Y:S02]  /*0090*/  MUFU.RCP64H R3, R7 ;  /* 0x0000000700037308 */ /* 0x002e640000001800 */
[----:B-1----:R-:W-:-:S08]  /*00a0*/  DFMA R4, -R6, R2, 1 ;  /* 0x3ff000000604742b */ /* 0x002fd00000000102 */
[----:B------:R-:W-:-:S08]  /*00b0*/  DFMA R4, R4, R4, R4 ;  /* 0x000000040404722b */ /* 0x000fd00000000004 */
[----:B------:R-:W-:Y:S02]  /*00c0*/  DFMA R2, R2, R4, R2 ;  /* 0x000000040202722b */ /* 0x000fe40000000002 */
[----:B--2---:R-:W1:Y:S01]  /*00d0*/  I2F.F64.S64 R4, UR4 ;  /* 0x0000000400047d12 */ /* 0x004e620008301c00 */
[----:B------:R-:W0:Y:S05]  /*00e0*/  LDCU UR4, c[0x0][0x374] ;  /* 0x00006e80ff0477ac */ /* 0x000e2a0008000800 */
[----:B------:R-:W-:-:S08]  /*00f0*/  DFMA R8, -R6, R2, 1 ;  /* 0x3ff000000608742b */ /* 0x000fd00000000102 */
[----:B------:R-:W-:Y:S01]  /*0100*/  DFMA R2, R2, R8, R2 ;  /* 0x000000080202722b */ /* 0x000fe20000000002 */
[----:B-1----:R-:W-:Y:S01]  /*0110*/  FSETP.GEU.AND P1, PT, |R5|, 6.5827683646048100446e-37, PT ;  /* 0x036000000500780b */ /* 0x002fe20003f2e200 */
[----:B0-----:R-:W-:-:S06]  /*0120*/  UIMAD UR4, UR7, UR4, URZ ;  /* 0x00000004070472a4 */ /* 0x001fcc000f8e02ff */
[----:B------:R-:W-:-:S08]  /*0130*/  DMUL R8, R4, R2 ;  /* 0x0000000204087228 */ /* 0x000fd00000000000 */
[----:B------:R-:W-:-:S08]  /*0140*/  DFMA R10, -R6, R8, R4 ;  /* 0x00000008060a722b */ /* 0x000fd00000000104 */
[----:B------:R-:W-:-:S10]  /*0150*/  DFMA R2, R2, R10, R8 ;  /* 0x0000000a0202722b */ /* 0x000fd40000000008 */
[----:B------:R-:W-:-:S05]  /*0160*/  FFMA R0, RZ, R7, R3 ;  /* 0x00000007ff007223 */ /* 0x000fca0000000003 */
[----:B------:R-:W-:-:S13]  /*0170*/  FSETP.GT.AND P0, PT, |R0|, 1.469367938527859385e-39, PT ;  /* 0x001000000000780b */ /* 0x000fda0003f04200 */
[----:B------:R-:W-:Y:S05]  /*0180*/  @P0 BRA P1, `(.L_x_0) ;  /* 0x0000000000200947 */ /* 0x000fea0000800000 */
[----:B------:R-:W-:Y:S01]  /*0190*/  IMAD.MOV.U32 R22, RZ, RZ, R4 ;  /* 0x000000ffff167224 */ /* 0x000fe200078e0004 */
[----:B------:R-:W-:Y:S01]  /*01a0*/  MOV R0, 0x1f0 ;  /* 0x000001f000007802 */ /* 0x000fe20000000f00 */
[----:B------:R-:W-:Y:S02]  /*01b0*/  IMAD.MOV.U32 R23, RZ, RZ, R5 ;  /* 0x000000ffff177224 */ /* 0x000fe400078e0005 */
[----:B------:R-:W-:Y:S02]  /*01c0*/  IMAD.MOV.U32 R2, RZ, RZ, R6 ;  /* 0x000000ffff027224 */ /* 0x000fe400078e0006 */
[----:B------:R-:W-:-:S07]  /*01d0*/  IMAD.MOV.U32 R3, RZ, RZ, R7 ;  /* 0x000000ffff037224 */ /* 0x000fce00078e0007 */
[----:B------:R-:W-:Y:S05]  /*01e0*/  CALL.REL.NOINC `($__internal_0_$__cuda_sm20_div_rn_f64_full) ;  /* 0x0000001c002c7944 */ /* 0x000fea0003c00000 */
[----:B------:R-:W-:Y:S02]  /*01f0*/  IMAD.MOV.U32 R2, RZ, RZ, R28 ;  /* 0x000000ffff027224 */ /* 0x000fe400078e001c */
[----:B------:R-:W-:-:S07]  /*0200*/  IMAD.MOV.U32 R3, RZ, RZ, R29 ;  /* 0x000000ffff037224 */ /* 0x000fce00078e001d */
.L_x_0:
[----:B------:R-:W0:Y:S01]  /*0210*/  I2F.F64.U32 R6, UR4 ;  /* 0x0000000400067d12 */ /* 0x000e220008201800 */
[----:B------:R-:W-:Y:S01]  /*0220*/  IMAD.MOV.U32 R4, RZ, RZ, 0x1 ;  /* 0x00000001ff047424 */ /* 0x000fe200078e00ff */
[----:B------:R-:W1:Y:S06]  /*0230*/  LDCU UR5, c[0x0][0x380] ;  /* 0x00007000ff0577ac */ /* 0x000e6c0008000800 */
[----:B------:R-:W-:Y:S08]  /*0240*/  F2I.F64.CEIL R63, R2 ;  /* 0x00000002003f7311 */ /* 0x000ff00000309100 */
[----:B0-----:R-:W0:Y:S02]  /*0250*/  MUFU.RCP64H R5, R7 ;  /* 0x0000000700057308 */ /* 0x001e240000001800 */
[----:B0-----:R-:W-:-:S08]  /*0260*/  DFMA R8, -R6, R4, 1 ;  /* 0x3ff000000608742b */ /* 0x001fd00000000104 */
[----:B------:R-:W-:-:S08]  /*0270*/  DFMA R8, R8, R8, R8 ;  /* 0x000000080808722b */ /* 0x000fd00000000008 */
[----:B------:R-:W-:Y:S01]  /*0280*/  DFMA R8, R4, R8, R4 ;  /* 0x000000080408722b */ /* 0x000fe20000000004 */
[----:B-1----:R-:W0:Y:S07]  /*0290*/  I2F.F64 R4, UR5 ;  /* 0x0000000500047d12 */ /* 0x002e2e0008201c00 */
[----:B------:R-:W-:-:S08]  /*02a0*/  DFMA R10, -R6, R8, 1 ;  /* 0x3ff00000060a742b */ /* 0x000fd00000000108 */
[----:B------:R-:W-:Y:S01]  /*02b0*/  DFMA R10, R8, R10, R8 ;  /* 0x0000000a080a722b */ /* 0x000fe20000000008 */
[----:B0-----:R-:W-:-:S07]  /*02c0*/  FSETP.GEU.AND P1, PT, |R5|, 6.5827683646048100446e-37, PT ;  /* 0x036000000500780b */ /* 0x001fce0003f2e200 */
        /* <DEDUP_REMOVED lines=14> */
.L_x_1:
[----:B------:R-:W0:Y:S02]  /*03b0*/  F2I.F64.CEIL R64, R64 ;  /* 0x0000004000407311 */ /* 0x000e240000309100 */
[----:B0-----:R-:W-:-:S13]  /*03c0*/  ISETP.GE.AND P0, PT, R64, 0x1, PT ;  /* 0x000000014000780c */ /* 0x001fda0003f06270 */
[----:B------:R-:W-:Y:S05]  /*03d0*/  @!P0 EXIT ;  /* 0x000000000000894d */ /* 0x000fea0003800000 */
[----:B------:R-:W0:Y:S01]  /*03e0*/  S2R R10, SR_TID.Y ;  /* 0x00000000000a7919 */ /* 0x000e220000002200 */
[----:B------:R-:W1:Y:S01]  /*03f0*/  LDCU UR5, c[0x0][0x380] ;  /* 0x00007000ff0577ac */ /* 0x000e620008000800 */
[----:B------:R-:W-:Y:S01]  /*0400*/  BSSY B2, `(.L_x_2) ;  /* 0x00001a8000027945 */ /* 0x000fe20003800000 */
[----:B------:R-:W-:Y:S01]  /*0410*/  IMAD.MOV.U32 R9, RZ, RZ, RZ ;  /* 0x000000ffff097224 */ /* 0x000fe200078e00ff */
[----:B------:R-:W0:Y:S01]  /*0420*/  S2R R11, SR_CTAID.Y ;  /* 0x00000000000b7919 */ /* 0x000e220000002600 */
[----:B------:R-:W2:Y:S01]  /*0430*/  LDCU.64 UR20, c[0x0][0x358] ;  /* 0x00006b00ff1477ac */ /* 0x000ea20008000a00 */
[----:B------:R-:W3:Y:S01]  /*0440*/  S2R R62, SR_TID.X ;  /* 0x00000000003e7919 */ /* 0x000ee20000002100 */
[----:B------:R-:W4:Y:S01]  /*0450*/  LDCU UR34, c[0x0][0x380] ;  /* 0x00007000ff2277ac */ /* 0x000f220008000800 */
[----:B------:R-:W3:Y:S01]  /*0460*/  S2R R3, SR_CTAID.X ;  /* 0x0000000000037919 */ /* 0x000ee20000002500 */
[----:B------:R-:W0:Y:S01]  /*0470*/  LDCU.64 UR30, c[0x4][0x8] ;  /* 0x01000100ff1e77ac */ /* 0x000e220008000a00 */
[----:B------:R-:W0:Y:S01]  /*0480*/  LDCU.64 UR22, c[0x0][0x388] ;  /* 0x00007100ff1677ac */ /* 0x000e220008000a00 */
[----:B------:R-:W0:Y:S01]  /*0490*/  LDCU.64 UR24, c[0x0][0x3a0] ;  /* 0x00007400ff1877ac */ /* 0x000e220008000a00 */
[----:B------:R-:W0:Y:S01]  /*04a0*/  LDCU.64 UR26, c[0x0][0x3b0] ;  /* 0x00007600ff1a77ac */ /* 0x000e220008000a00 */
[----:B------:R-:W0:Y:S01]  /*04b0*/  LDCU.64 UR28, c[0x0][0x3b8] ;  /* 0x00007700ff1c77ac */ /* 0x000e220008000a00 */
[----:B------:R-:W0:Y:S02]  /*04c0*/  LDCU.64 UR32, c[0x0][0x3a8] ;  /* 0x00007500ff2077ac */ /* 0x000e240008000a00 */
[----:B0-----:R-:W-:Y:S01]  /*04d0*/  IMAD R10, R11, UR7, R10 ;  /* 0x000000070b0a7c24 */ /* 0x001fe2000f8e020a */
[----:B------:R-:W0:Y:S01]  /*04e0*/  LDCU.128 UR8, c[0x0][0x390] ;  /* 0x00007200ff0877ac */ /* 0x000e220008000c00 */
[----:B------:R-:W-:Y:S01]  /*04f0*/  IMAD.MOV.U32 R11, RZ, RZ, RZ ;  /* 0x000000ffff0b7224 */ /* 0x000fe200078e00ff */
[----:B------:R-:W0:Y:S01]  /*0500*/  LDCU.128 UR12, c[0x0][0x3c0] ;  /* 0x00007800ff0c77ac */ /* 0x000e220008000c00 */
[----:B---3--:R-:W-:Y:S01]  /*0510*/  IMAD R62, R3, UR6, R62 ;  /* 0x00000006033e7c24 */ /* 0x008fe2000f8e023e */
[----:B------:R-:W3:Y:S01]  /*0520*/  LDCU.128 UR16, c[0x0][0x3f0] ;  /* 0x00007e00ff1077ac */ /* 0x000ee20008000c00 */
[----:B-12-4-:R-:W-:-:S12]  /*0530*/  USHF.R.S32.HI UR5, URZ, 0x1f, UR5 ;  /* 0x0000001fff057899 */ /* 0x016fd80008011405 */
.L_x_24:
[----:B------:R-:W-:Y:S01]  /*0540*/  ISETP.GE.AND P0, PT, R63, 0x1, PT ;  /* 0x000000013f00780c */ /* 0x000fe20003f06270 */
[----:B------:R-:W-:Y:S01]  /*0550*/  IMAD.MOV.U32 R3, RZ, RZ, R9 ;  /* 0x000000ffff037224 */ /* 0x000fe200078e0009 */
[----:B------:R-:W-:Y:S01]  /*0560*/  BSSY B1, `(.L_x_3) ;  /* 0x0000190000017945 */ /* 0x000fe20003800000 */
[----:B------:R-:W-:-:S05]  /*0570*/  VIADD R9, R9, 0x1 ;  /* 0x0000000109097836 */ /* 0x000fca0000000000 */
[----:B------:R-:W-:-:S05]  /*0580*/  ISETP.NE.AND P2, PT, R9, R64, PT ;  /* 0x000000400900720c */ /* 0x000fca0003f45270 */
[----:B-1----:R-:W-:Y:S08]  /*0590*/  @!P0 BRA `(.L_x_4) ;  /* 0x0000001800308947 */ /* 0x002ff00003800000 */
[----:B------:R-:W-:Y:S01]  /*05a0*/  IMAD.WIDE.U32 R12, R3, UR4, R10 ;  /* 0x00000004030c7c25 */ /* 0x000fe2000f8e000a */
[----:B------:R-:W-:-:S03]  /*05b0*/  SHF.R.U32.HI R7, RZ, 0x1d, R62 ;  /* 0x0000001dff077819 */ /* 0x000fc6000001163e */
[----:B------:R-:W-:Y:S02]  /*05c0*/  IMAD.SHL.U32 R8, R62, 0x8, RZ ;  /* 0x000000083e087824 */ /* 0x000fe400078e00ff */
[----:B------:R-:W-:Y:S02]  /*05d0*/  IMAD.MOV R6, RZ, RZ, -R63 ;  /* 0x000000ffff067224 */ /* 0x000fe400078e0a3f */
[----:B------:R-:W-:Y:S02]  /*05e0*/  IMAD.MOV.U32 R5, RZ, RZ, R62 ;  /* 0x000000ffff057224 */ /* 0x000fe400078e003e */
[----:B------:R-:W-:-:S07]  /*05f0*/  IMAD.MOV.U32 R4, RZ, RZ, RZ ;  /* 0x000000ffff047224 */ /* 0x000fce00078e00ff */
.L_x_23:
[----:B------:R-:W-:Y:S01]  /*0600*/  ISETP.GE.U32.AND P0, PT, R5, UR22, PT ;  /* 0x0000001605007c0c */ /* 0x000fe2000bf06070 */
[----:B------:R-:W-:Y:S01]  /*0610*/  VIADD R6, R6, 0x1 ;  /* 0x0000000106067836 */ /* 0x000fe20000000000 */
[----:B------:R-:W-:Y:S01]  /*0620*/  ISETP.GE.U32.AND P1, PT, R12, UR34, PT ;  /* 0x000000220c007c0c */ /* 0x000fe2000bf26070 */
[----:B------:R-:W-:Y:S05]  /*0630*/  YIELD ;  /* 0x0000000000007946 */ /* 0x000fea0003800000 */
[----:B------:R-:W-:Y:S01]  /*0640*/  ISETP.GE.AND.EX P0, PT, R4, UR23, PT, P0 ;  /* 0x0000001704007c0c */ /* 0x000fe2000bf06300 */
[----:B------:R-:W-:Y:S01]  /*0650*/  BSSY.RECONVERGENT B0, `(.L_x_5) ;  /* 0x000017b000007945 */ /* 0x000fe20003800200 */
[----:B------:R-:W-:-:S02]  /*0660*/  ISETP.NE.AND P3, PT, R6, RZ, PT ;  /* 0x000000ff0600720c */ /* 0x000fc40003f65270 */
[----:B------:R-:W-:-:S13]  /*0670*/  ISETP.GE.OR.EX P0, PT, R13, UR5, P0, P1 ;  /* 0x000000050d007c0c */ /* 0x000fda0008706710 */
[----:B-1----:R-:W-:Y:S05]  /*0680*/  @P0 BRA `(.L_x_6) ;  /* 0x0000001400dc0947 */ /* 0x002fea0003800000 */
[----:B0-----:R-:W-:-:S04]  /*0690*/  IADD3 R14, P0, PT, R8, UR10, RZ ;  /* 0x0000000a080e7c10 */ /* 0x001fc8000ff1e0ff */
[----:B------:R-:W-:Y:S02]  /*06a0*/  IADD3.X R15, PT, PT, R7, UR11, RZ, P0, !PT ;  /* 0x0000000b070f7c10 */ /* 0x000fe400087fe4ff */
[----:B------:R-:W-:-:S04]  /*06b0*/  IADD3 R16, P0, PT, R8, UR8, RZ ;  /* 0x0000000808107c10 */ /* 0x000fc8000ff1e0ff */
[----:B------:R-:W2:Y:S01]  /*06c0*/  LDG.E.64 R14, desc[UR20][R14.64] ;  /* 0x000000140e0e7981 */ /* 0x000ea2000c1e1b00 */
[----:B------:R-:W-:Y:S02]  /*06d0*/  IADD3.X R17, PT, PT, R7, UR9, RZ, P0, !PT ;  /* 0x0000000907117c10 */ /* 0x000fe400087fe4ff */
[----:B------:R-:W-:-:S04]  /*06e0*/  IADD3 R18, P0, PT, R8, UR24, RZ ;  /* 0x0000001808127c10 */ /* 0x000fc8000ff1e0ff */
[----:B------:R-:W4:Y:S01]  /*06f0*/  LDG.E.64 R16, desc[UR20][R16.64] ;  /* 0x0000001410107981 */ /* 0x000f22000c1e1b00 */
[----:B------:R-:W-:-:S06]  /*0700*/  IADD3.X R19, PT, PT, R7, UR25, RZ, P0, !PT ;  /* 0x0000001907137c10 */ /* 0x000fcc00087fe4ff */
[----:B------:R-:W5:Y:S01]  /*0710*/  LDG.E.64 R18, desc[UR20][R18.64] ;  /* 0x0000001412127981 */ /* 0x000f62000c1e1b00 */
[----:B------:R-:W0:Y:S01]  /*0720*/  MUFU.RCP64H R3, 157.91357421875 ;  /* 0x4063bd3c00037908 */ /* 0x000e220000001800 */
[----:B------:R-:W-:Y:S01]  /*0730*/  IMAD.MOV.U32 R24, RZ, RZ, -0x3641ba22 ;  /* 0xc9be45deff187424 */ /* 0x000fe200078e00ff */
[----:B------:R-:W-:Y:S01]  /*0740*/  BSSY.RECONVERGENT B3, `(.L_x_7) ;  /* 0x000001a000037945 */ /* 0x000fe20003800200 */
[----:B------:R-:W-:Y:S02]  /*0750*/  IMAD.MOV.U32 R25, RZ, RZ, 0x4063bd3c ;  /* 0x4063bd3cff197424 */ /* 0x000fe400078e00ff */
[----:B------:R-:W-:-:S06]  /*0760*/  IMAD.MOV.U32 R2, RZ, RZ, 0x1 ;  /* 0x00000001ff027424 */ /* 0x000fcc00078e00ff */
[----:B0-----:R-:W-:-:S08]  /*0770*/  DFMA R20, R2, -R24, 1 ;  /* 0x3ff000000214742b */ /* 0x001fd00000000818 */
[----:B------:R-:W-:-:S08]  /*0780*/  DFMA R20, R20, R20, R20 ;  /* 0x000000141414722b */ /* 0x000fd00000000014 */
[----:B------:R-:W-:-:S08]  /*0790*/  DFMA R20, R2, R20, R2 ;  /* 0x000000140214722b */ /* 0x000fd00000000002 */
[----:B------:R-:W-:-:S08]  /*07a0*/  DFMA R22, R20, -R24, 1 ;  /* 0x3ff000001416742b */ /* 0x000fd00000000818 */
[----:B------:R-:W-:Y:S02]  /*07b0*/  DFMA R22, R20, R22, R20 ;  /* 0x000000161416722b */ /* 0x000fe40000000014 */
[----:B--2---:R-:W-:-:S08]  /*07c0*/  DMUL R2, R14, R14 ;  /* 0x0000000e0e027228 */ /* 0x004fd00000000000 */
[----:B----4-:R-:W-:-:S08]  /*07d0*/  DFMA R2, R16, R16, R2 ;  /* 0x000000101002722b */ /* 0x010fd00000000002 */
[----:B-----5:R-:W-:-:S08]  /*07e0*/  DFMA R26, R18, R18, R2 ;  /* 0x00000012121a722b */ /* 0x020fd00000000002 */
[----:B------:R-:W-:Y:S02]  /*07f0*/  DMUL R2, R26, R22 ;  /* 0x000000161a027228 */ /* 0x000fe40000000000 */
[----:B------:R-:W-:-:S06]  /*0800*/  FSETP.GEU.AND P1, PT, |R27|, 6.5827683646048100446e-37, PT ;  /* 0x036000001b00780b */ /* 0x000fcc0003f2e200 */
[----:B------:R-:W-:-:S08]  /*0810*/  DFMA R20, R2, -R24, R26 ;  /* 0x800000180214722b */ /* 0x000fd0000000001a */
[----:B------:R-:W-:-:S10]  /*0820*/  DFMA R2, R22, R20, R2 ;  /* 0x000000141602722b */ /* 0x000fd40000000002 */
[----:B------:R-:W-:-:S05]  /*0830*/  FFMA R0, RZ, 3.5584249496459960938, R3 ;  /* 0x4063bd3cff007823 */ /* 0x000fca0000000003 */
[----:B------:R-:W-:-:S13]  /*0840*/  FSETP.GT.AND P0, PT, |R0|, 1.469367938527859385e-39, PT ;  /* 0x001000000000780b */ /* 0x000fda0003f04200 */
[----:B------:R-:W-:Y:S05]  /*0850*/  @P0 BRA P1, `(.L_x_8) ;  /* 0x0000000000200947 */ /* 0x000fea0000800000 */
[----:B------:R-:W-:Y:S01]  /*0860*/  IMAD.MOV.U32 R22, RZ, RZ, R26 ;  /* 0x000000ffff167224 */ /* 0x000fe200078e001a */
[----:B------:R-:W-:Y:S01]  /*0870*/  MOV R0, 0x8c0 ;  /* 0x000008c000007802 */ /* 0x000fe20000000f00 */
[----:B------:R-:W-:Y:S02]  /*0880*/  IMAD.MOV.U32 R23, RZ, RZ, R27 ;  /* 0x000000ffff177224 */ /* 0x000fe400078e001b */
[----:B------:R-:W-:Y:S02]  /*0890*/  IMAD.MOV.U32 R2, RZ, RZ, -0x3641ba22 ;  /* 0xc9be45deff027424 */ /* 0x000fe400078e00ff */
[----:B------:R-:W-:-:S07]  /*08a0*/  IMAD.MOV.U32 R3, RZ, RZ, 0x4063bd3c ;  /* 0x4063bd3cff037424 */ /* 0x000fce00078e00ff */
[----:B---3--:R-:W-:Y:S05]  /*08b0*/  CALL.REL.NOINC `($__internal_0_$__cuda_sm20_div_rn_f64_full) ;  /* 0x0000001400787944 */ /* 0x008fea0003c00000 */
[----:B------:R-:W-:Y:S02]  /*08c0*/  IMAD.MOV.U32 R2, RZ, RZ, R28 ;  /* 0x000000ffff027224 */ /* 0x000fe400078e001c */
[----:B------:R-:W-:-:S07]  /*08d0*/  IMAD.MOV.U32 R3, RZ, RZ, R29 ;  /* 0x000000ffff037224 */ /* 0x000fce00078e001d */
.L_x_8:
[----:B---3--:R-:W-:Y:S05]  /*08e0*/  BSYNC.RECONVERGENT B3 ;  /* 0x0000000000037941 */ /* 0x008fea0003800200 */
.L_x_7:
[C---:B------:R-:W-:Y:S01]  /*08f0*/  LEA R24, P0, R12.reuse, UR26, 0x2 ;  /* 0x0000001a0c187c11 */ /* 0x040fe2000f8010ff */
[----:B------:R-:W0:Y:S03]  /*0900*/  LDC.64 R20, c[0x0][0x3e8] ;  /* 0x0000fa00ff147b82 */ /* 0x000e260000000a00 */
[----:B------:R-:W-:-:S05]  /*0910*/  LEA.HI.X R25, R12, UR27, R13, 0x2, P0 ;  /* 0x0000001b0c197c11 */ /* 0x000fca00080f140d */
[----:B------:R-:W2:Y:S02]  /*0920*/  LDG.E R0, desc[UR20][R24.64] ;  /* 0x0000001418007981 */ /* 0x000ea4000c1e1900 */
[----:B--2---:R-:W-:-:S04]  /*0930*/  IMAD R0, R0, 0x9, RZ ;  /* 0x0000000900007824 */ /* 0x004fc800078e02ff */
[----:B------:R-:W-:-:S04]  /*0940*/  VIADD R27, R0, 0x4 ;  /* 0x00000004001b7836 */ /* 0x000fc80000000000 */
[----:B0-----:R-:W-:-:S06]  /*0950*/  IMAD.WIDE.U32 R26, R27, 0x8, R20 ;  /* 0x000000081b1a7825 */ /* 0x001fcc00078e0014 */
[----:B------:R-:W2:Y:S01]  /*0960*/  LDG.E.64 R26, desc[UR20][R26.64] ;  /* 0x000000141a1a7981 */ /* 0x000ea2000c1e1b00 */
[C---:B------:R-:W-:Y:S02]  /*0970*/  VIADD R61, R0.reuse, 0x5 ;  /* 0x00000005003d7836 */ /* 0x040fe40000000000 */
[C---:B------:R-:W-:Y:S02]  /*0980*/  VIADD R23, R0.reuse, 0x6 ;  /* 0x0000000600177836 */ /* 0x040fe40000000000 */
[----:B------:R-:W-:Y:S02]  /*0990*/  VIADD R29, R0, 0x7 ;  /* 0x00000007001d7836 */ /* 0x000fe40000000000 */
[----:B------:R-:W-:-:S04]  /*09a0*/  IMAD.WIDE.U32 R60, R61, 0x8, R20 ;  /* 0x000000083d3c7825 */ /* 0x000fc800078e0014 */
[--C-:B------:R-:W-:Y:S02]  /*09b0*/  IMAD.WIDE.U32 R22, R23, 0x8, R20.reuse ;  /* 0x0000000817167825 */ /* 0x100fe400078e0014 */
[----:B------:R-:W5:Y:S02]  /*09c0*/  LDG.E.64 R60, desc[UR20][R60.64] ;  /* 0x000000143c3c7981 */ /* 0x000f64000c1e1b00 */
[----:B------:R-:W-:Y:S02]  /*09d0*/  IMAD.WIDE.U32 R24, R29, 0x8, R20 ;  /* 0x000000081d187825 */ /* 0x000fe400078e0014 */
[----:B------:R-:W5:Y:S04]  /*09e0*/  LDG.E.64 R22, desc[UR20][R22.64] ;  /* 0x0000001416167981 */ /* 0x000f68000c1e1b00 */
[----:B------:R-:W5:Y:S01]  /*09f0*/  LDG.E.64 R24, desc[UR20][R24.64] ;  /* 0x0000001418187981 */ /* 0x000f62000c1e1b00 */
[----:B------:R-:W-:-:S02]  /*0a00*/  IMAD.MOV.U32 R28, RZ, RZ, -0x105c611 ;  /* 0xfefa39efff1c7424 */ /* 0x000fc400078e00ff */
[----:B------:R-:W-:Y:S02]  /*0a10*/  IMAD.MOV.U32 R29, RZ, RZ, 0x3fe62e42 ;  /* 0x3fe62e42ff1d7424 */ /* 0x000fe400078e00ff */
[----:B------:R-:W-:Y:S02]  /*0a20*/  IMAD.MOV.U32 R30, RZ, RZ, 0x3b39803f ;  /* 0x3b39803fff1e7424 */ /* 0x000fe400078e00ff */
[----:B------:R-:W-:Y:S02]  /*0a30*/  IMAD.MOV.U32 R31, RZ, RZ, 0x3c7abc9e ;  /* 0x3c7abc9eff1f7424 */ /* 0x000fe400078e00ff */
[----:B------:R-:W-:Y:S02]  /*0a40*/  IMAD.MOV.U32 R34, RZ, RZ, -0x35dec16 ;  /* 0xfca213eaff227424 */ /* 0x000fe400078e00ff */
[----:B------:R-:W-:Y:S02]  /*0a50*/  IMAD.MOV.U32 R35, RZ, RZ, 0x3e928af3 ;  /* 0x3e928af3ff237424 */ /* 0x000fe400078e00ff */
[----:B------:R-:W-:-:S02]  /*0a60*/  IMAD.MOV.U32 R36, RZ, RZ, 0x62401315 ;  /* 0x62401315ff247424 */ /* 0x000fc400078e00ff */
[----:B------:R-:W-:Y:S02]  /*0a70*/  IMAD.MOV.U32 R37, RZ, RZ, 0x3ec71dee ;  /* 0x3ec71deeff257424 */ /* 0x000fe400078e00ff */
[----:B------:R-:W-:Y:S02]  /*0a80*/  IMAD.MOV.U32 R44, RZ, RZ, 0x11122322 ;  /* 0x11122322ff2c7424 */ /* 0x000fe400078e00ff */
[----:B------:R-:W-:Y:S02]  /*0a90*/  IMAD.MOV.U32 R45, RZ, RZ, 0x3f811111 ;  /* 0x3f811111ff2d7424 */ /* 0x000fe400078e00ff */
[----:B------:R-:W-:Y:S02]  /*0aa0*/  IMAD.MOV.U32 R46, RZ, RZ, 0x555502a1 ;  /* 0x555502a1ff2e7424 */ /* 0x000fe400078e00ff */
[----:B------:R-:W-:Y:S02]  /*0ab0*/  IMAD.MOV.U32 R47, RZ, RZ, 0x3fa55555 ;  /* 0x3fa55555ff2f7424 */ /* 0x000fe400078e00ff */
[----:B------:R-:W-:-:S02]  /*0ac0*/  IMAD.MOV.U32 R48, RZ, RZ, 0x55555511 ;  /* 0x55555511ff307424 */ /* 0x000fc400078e00ff */
[----:B------:R-:W-:Y:S02]  /*0ad0*/  IMAD.MOV.U32 R49, RZ, RZ, 0x3fc55555 ;  /* 0x3fc55555ff317424 */ /* 0x000fe400078e00ff */
[----:B------:R-:W-:Y:S02]  /*0ae0*/  IMAD.MOV.U32 R50, RZ, RZ, 0xb ;  /* 0x0000000bff327424 */ /* 0x000fe400078e00ff */
[----:B------:R-:W-:Y:S01]  /*0af0*/  IMAD.MOV.U32 R51, RZ, RZ, 0x3fe00000 ;  /* 0x3fe00000ff337424 */ /* 0x000fe200078e00ff */
[----:B------:R-:W-:Y:S01]  /*0b00*/  BSSY.RECONVERGENT B3, `(.L_x_9) ;  /* 0x000002c000037945 */ /* 0x000fe20003800200 */
[----:B--2---:R-:W-:Y:S01]  /*0b10*/  DMUL R58, R26, -R2 ;  /* 0x800000021a3a7228 */ /* 0x004fe20000000000 */
[----:B------:R-:W-:Y:S02]  /*0b20*/  IMAD.MOV.U32 R26, RZ, RZ, 0x652b82fe ;  /* 0x652b82feff1a7424 */ /* 0x000fe400078e00ff */
[----:B------:R-:W-:-:S06]  /*0b30*/  IMAD.MOV.U32 R27, RZ, RZ, 0x3ff71547 ;  /* 0x3ff71547ff1b7424 */ /* 0x000fcc00078e00ff */
[----:B------:R-:W-:-:S08]  /*0b40*/  DFMA R56, R58, R26, 6.75539944105574400000e+15 ;  /* 0x433800003a38742b */ /* 0x000fd0000000001a */
[----:B------:R-:W-:-:S08]  /*0b50*/  DADD R52, R56, -6.75539944105574400000e+15 ;  /* 0xc338000038347429 */ /* 0x000fd00000000000 */
[----:B------:R-:W-:-:S08]  /*0b60*/  DFMA R32, R52, -R28, R58 ;  /* 0x8000001c3420722b */ /* 0x000fd0000000003a */
[----:B------:R-:W-:Y:S01]  /*0b70*/  DFMA R52, R52, -R30, R32 ;  /* 0x8000001e3434722b */ /* 0x000fe20000000020 */
[----:B------:R-:W-:Y:S02]  /*0b80*/  IMAD.MOV.U32 R32, RZ, RZ, 0x69ce2bdf ;  /* 0x69ce2bdfff207424 */ /* 0x000fe400078e00ff */
[----:B------:R-:W-:-:S06]  /*0b90*/  IMAD.MOV.U32 R33, RZ, RZ, 0x3e5ade15 ;  /* 0x3e5ade15ff217424 */ /* 0x000fcc00078e00ff */
[----:B------:R-:W-:-:S08]  /*0ba0*/  DFMA R38, R52, R32, R34 ;  /* 0x000000203426722b */ /* 0x000fd00000000022 */
[----:B------:R-:W-:Y:S01]  /*0bb0*/  DFMA R40, R52, R38, R36 ;  /* 0x000000263428722b */ /* 0x000fe20000000024 */
[----:B------:R-:W-:Y:S02]  /*0bc0*/  IMAD.MOV.U32 R38, RZ, RZ, 0x7c89eb71 ;  /* 0x7c89eb71ff267424 */ /* 0x000fe400078e00ff */
[----:B------:R-:W-:-:S06]  /*0bd0*/  IMAD.MOV.U32 R39, RZ, RZ, 0x3efa0199 ;  /* 0x3efa0199ff277424 */ /* 0x000fcc00078e00ff */
[----:B------:R-:W-:Y:S01]  /*0be0*/  DFMA R42, R52, R40, R38 ;  /* 0x00000028342a722b */ /* 0x000fe20000000026 */
[----:B------:R-:W-:Y:S02]  /*0bf0*/  IMAD.MOV.U32 R40, RZ, RZ, 0x14761f65 ;  /* 0x14761f65ff287424 */ /* 0x000fe400078e00ff */
[----:B------:R-:W-:-:S06]  /*0c00*/  IMAD.MOV.U32 R41, RZ, RZ, 0x3f2a01a0 ;  /* 0x3f2a01a0ff297424 */ /* 0x000fcc00078e00ff */
[----:B------:R-:W-:Y:S01]  /*0c10*/  DFMA R54, R52, R42, R40 ;  /* 0x0000002a3436722b */ /* 0x000fe20000000028 */
[----:B------:R-:W-:Y:S02]  /*0c20*/  IMAD.MOV.U32 R42, RZ, RZ, 0x1852b7af ;  /* 0x1852b7afff2a7424 */ /* 0x000fe400078e00ff */
[----:B------:R-:W-:-:S06]  /*0c30*/  IMAD.MOV.U32 R43, RZ, RZ, 0x3f56c16c ;  /* 0x3f56c16cff2b7424 */ /* 0x000fcc00078e00ff */
[----:B------:R-:W-:-:S08]  /*0c40*/  DFMA R54, R52, R54, R42 ;  /* 0x000000363436722b */ /* 0x000fd0000000002a */
[----:B------:R-:W-:-:S08]  /*0c50*/  DFMA R54, R52, R54, R44 ;  /* 0x000000363436722b */ /* 0x000fd0000000002c */
[----:B------:R-:W-:-:S08]  /*0c60*/  DFMA R54, R52, R54, R46 ;  /* 0x000000363436722b */ /* 0x000fd0000000002e */
[----:B------:R-:W-:-:S08]  /*0c70*/  DFMA R54, R52, R54, R48 ;  /* 0x000000363436722b */ /* 0x000fd00000000030 */
[----:B------:R-:W-:Y:S01]  /*0c80*/  DFMA R54, R52, R54, R50 ;  /* 0x000000363436722b */ /* 0x000fe20000000032 */
[----:B------:R-:W-:-:S07]  /*0c90*/  FSETP.GEU.AND P0, PT, |R59|, 4.1917929649353027344, PT ;  /* 0x4086232b3b00780b */ /* 0x000fce0003f0e200 */
[----:B------:R-:W-:-:S08]  /*0ca0*/  DFMA R54, R52, R54, 1 ;  /* 0x3ff000003436742b */ /* 0x000fd00000000036 */
[----:B------:R-:W-:-:S10]  /*0cb0*/  DFMA R54, R52, R54, 1 ;  /* 0x3ff000003436742b */ /* 0x000fd40000000036 */
[----:B------:R-:W-:Y:S02]  /*0cc0*/  IMAD R53, R56, 0x100000, R55 ;  /* 0x0010000038357824 */ /* 0x000fe400078e0237 */
[----:B------:R-:W-:Y:S01]  /*0cd0*/  IMAD.MOV.U32 R52, RZ, RZ, R54 ;  /* 0x000000ffff347224 */ /* 0x000fe200078e0036 */
[----:B------:R-:W-:Y:S06]  /*0ce0*/  @!P0 BRA `(.L_x_10) ;  /* 0x0000000000348947 */ /* 0x000fec0003800000 */
[----:B------:R-:W-:Y:S01]  /*0cf0*/  FSETP.GEU.AND P1, PT, |R59|, 4.2275390625, PT ;  /* 0x408748003b00780b */ /* 0x000fe20003f2e200 */
[C---:B------:R-:W-:Y:S02]  /*0d00*/  DSETP.GEU.AND P0, PT, R58.reuse, RZ, PT ;  /* 0x000000ff3a00722a */ /* 0x040fe40003f0e000 */
[----:B------:R-:W-:-:S10]  /*0d10*/  DADD R58, R58, +INF ;  /* 0x7ff000003a3a7429 */ /* 0x000fd40000000000 */
[----:B------:R-:W-:Y:S02]  /*0d20*/  @!P1 LEA.HI R52, R56, R56, RZ, 0x1 ;  /* 0x0000003838349211 */ /* 0x000fe400078f08ff */
[----:B------:R-:W-:Y:S02]  /*0d30*/  FSEL R53, R59, RZ, P0 ;  /* 0x000000ff3b357208 */ /* 0x000fe40000000000 */
[----:B------:R-:W-:Y:S02]  /*0d40*/  @!P1 SHF.R.S32.HI R57, RZ, 0x1, R52 ;  /* 0x00000001ff399819 */ /* 0x000fe40000011434 */
[----:B------:R-:W-:-:S03]  /*0d50*/  FSEL R52, R58, RZ, P0 ;  /* 0x000000ff3a347208 */ /* 0x000fc60000000000 */
[----:B------:R-:W-:Y:S02]  /*0d60*/  @!P1 IMAD.IADD R56, R56, 0x1, -R57 ;  /* 0x0000000138389824 */ /* 0x000fe400078e0a39 */
[----:B------:R-:W-:-:S03]  /*0d70*/  @!P1 IMAD R57, R57, 0x100000, R55 ;  /* 0x0010000039399824 */ /* 0x000fc600078e0237 */
[----:B------:R-:W-:Y:S01]  /*0d80*/  @!P1 LEA R55, R56, 0x3ff00000, 0x14 ;  /* 0x3ff0000038379811 */ /* 0x000fe200078ea0ff */
[----:B------:R-:W-:Y:S02]  /*0d90*/  @!P1 IMAD.MOV.U32 R56, RZ, RZ, R54 ;  /* 0x000000ffff389224 */ /* 0x000fe400078e0036 */
[----:B------:R-:W-:-:S06]  /*0da0*/  @!P1 IMAD.MOV.U32 R54, RZ, RZ, RZ ;  /* 0x000000ffff369224 */ /* 0x000fcc00078e00ff */
[----:B------:R-:W-:-:S11]  /*0db0*/  @!P1 DMUL R52, R56, R54 ;  /* 0x0000003638349228 */ /* 0x000fd60000000000 */
.L_x_10:
[----:B------:R-:W-:Y:S05]  /*0dc0*/  BSYNC.RECONVERGENT B3 ;  /* 0x0000000000037941 */ /* 0x000fea0003800200 */
.L_x_9:
[----:B-----5:R-:W-:Y:S01]  /*0dd0*/  DMUL R54, R60, -R2 ;  /* 0x800000023c367228 */ /* 0x020fe20000000000 */
[----:B------:R-:W-:Y:S07]  /*0de0*/  BSSY.RECONVERGENT B3, `(.L_x_11) ;  /* 0x0000020000037945 */ /* 0x000fee0003800200 */
[----:B------:R-:W-:Y:S02]  /*0df0*/  DFMA R56, R54, R26, 6.75539944105574400000e+15 ;  /* 0x433800003638742b */ /* 0x000fe4000000001a */
[----:B------:R-:W-:-:S06]  /*0e00*/  FSETP.GEU.AND P0, PT, |R55|, 4.1917929649353027344, PT ;  /* 0x4086232b3700780b */ /* 0x000fcc0003f0e200 */
[----:B------:R-:W-:-:S08]  /*0e10*/  DADD R58, R56, -6.75539944105574400000e+15 ;  /* 0xc3380000383a7429 */ /* 0x000fd00000000000 */
[----:B------:R-:W-:-:S08]  /*0e20*/  DFMA R60, R58, -R28, R54 ;  /* 0x8000001c3a3c722b */ /* 0x000fd00000000036 */
[----:B------:R-:W-:-:S08]  /*0e30*/  DFMA R60, R58, -R30, R60 ;  /* 0x8000001e3a3c722b */ /* 0x000fd0000000003c */
[----:B------:R-:W-:-:S08]  /*0e40*/  DFMA R58, R60, R32, R34 ;  /* 0x000000203c3a722b */ /* 0x000fd00000000022 */
        /* <DEDUP_REMOVED lines=17> */
[----:B------:R-:W-:Y:S01]  /*0f60*/  FSEL R60, R54, RZ, P0 ;  /* 0x000000ff363c7208 */ /* 0x000fe20000000000 */
[----:B------:R-:W-:Y:S01]  /*0f70*/  @!P1 IMAD.MOV.U32 R54, RZ, RZ, RZ ;  /* 0x000000ffff369224 */ /* 0x000fe200078e00ff */
[----:B------:R-:W-:Y:S02]  /*0f80*/  @!P1 SHF.R.S32.HI R57, RZ, 0x1, R57 ;  /* 0x00000001ff399819 */ /* 0x000fe40000011439 */
[----:B------:R-:W-:-:S03]  /*0f90*/  FSEL R61, R55, RZ, P0 ;  /* 0x000000ff373d7208 */ /* 0x000fc60000000000 */
[----:B------:R-:W-:Y:S02]  /*0fa0*/  @!P1 IMAD.IADD R56, R56, 0x1, -R57 ;  /* 0x0000000138389824 */ /* 0x000fe400078e0a39 */
[----:B------:R-:W-:-:S03]  /*0fb0*/  @!P1 IMAD R59, R57, 0x100000, R59 ;  /* 0x00100000393b9824 */ /* 0x000fc600078e023b */
[----:B------:R-:W-:-:S06]  /*0fc0*/  @!P1 LEA R55, R56, 0x3ff00000, 0x14 ;  /* 0x3ff0000038379811 */ /* 0x000fcc00078ea0ff */
[----:B------:R-:W-:-:S11]  /*0fd0*/  @!P1 DMUL R60, R58, R54 ;  /* 0x000000363a3c9228 */ /* 0x000fd60000000000 */
.L_x_12:
[----:B------:R-:W-:Y:S05]  /*0fe0*/  BSYNC.RECONVERGENT B3 ;  /* 0x0000000000037941 */ /* 0x000fea0003800200 */
.L_x_11:
[----:B------:R-:W-:-:S06]  /*0ff0*/  IMAD.WIDE.U32 R54, R0, 0x8, R20 ;  /* 0x0000000800367825 */ /* 0x000fcc00078e0014 */
[----:B------:R-:W2:Y:S01]  /*1000*/  LDG.E.64 R54, desc[UR20][R54.64] ;  /* 0x0000001436367981 */ /* 0x000ea2000c1e1b00 */
[-C--:B------:R-:W-:Y:S02]  /*1010*/  DMUL R56, R22, -R2.reuse ;  /* 0x8000000216387228 */ /* 0x080fe40000000000 */
[----:B------:R-:W-:-:S06]  /*1020*/  DMUL R24, R24, -R2 ;  /* 0x8000000218187228 */ /* 0x000fcc0000000000 */
[-C--:B------:R-:W-:Y:S02]  /*1030*/  DFMA R22, R56, R26.reuse, 6.75539944105574400000e+15 ;  /* 0x433800003816742b */ /* 0x080fe4000000001a */
[----:B------:R-:W-:-:S06]  /*1040*/  DFMA R26, R24, R26, 6.75539944105574400000e+15 ;  /* 0x43380000181a742b */ /* 0x000fcc000000001a */
[----:B------:R-:W-:-:S08]  /*1050*/  DADD R58, R22, -6.75539944105574400000e+15 ;  /* 0xc3380000163a7429 */ /* 0x000fd00000000000 */
[----:B------:R-:W-:-:S08]  /*1060*/  DFMA R2, R58, -R28, R56 ;  /* 0x8000001c3a02722b */ /* 0x000fd00000000038 */
[----:B------:R-:W-:Y:S02]  /*1070*/  DFMA R58, R58, -R30, R2 ;  /* 0x8000001e3a3a722b */ /* 0x000fe40000000002 */
[----:B------:R-:W-:-:S08]  /*1080*/  DADD R2, R26, -6.75539944105574400000e+15 ;  /* 0xc33800001a027429 */ /* 0x000fd00000000000 */
[----:B------:R-:W-:-:S08]  /*1090*/  DFMA R28, R2, -R28, R24 ;  /* 0x8000001c021c722b */ /* 0x000fd00000000018 */
[----:B------:R-:W-:Y:S02]  /*10a0*/  DFMA R28, R2, -R30, R28 ;  /* 0x8000001e021c722b */ /* 0x000fe4000000001c */
[----:B------:R-:W-:-:S06]  /*10b0*/  DFMA R2, R58, R32, R34 ;  /* 0x000000203a02722b */ /* 0x000fcc0000000022 */
[----:B------:R-:W-:Y:S02]  /*10c0*/  DFMA R34, R28, R32, R34 ;  /* 0x000000201c22722b */ /* 0x000fe40000000022 */
[----:B------:R-:W-:-:S06]  /*10d0*/  DFMA R2, R58, R2, R36 ;  /* 0x000000023a02722b */ /* 0x000fcc0000000024 */
[----:B------:R-:W-:Y:S02]  /*10e0*/  DFMA R34, R28, R34, R36 ;  /* 0x000000221c22722b */ /* 0x000fe40000000024 */
[----:B------:R-:W-:-:S08]  /*10f0*/  DFMA R2, R58, R2, R38 ;  /* 0x000000023a02722b */ /* 0x000fd00000000026 */
[----:B------:R-:W-:-:S08]  /*1100*/  DFMA R2, R58, R2, R40 ;  /* 0x000000023a02722b */ /* 0x000fd00000000028 */
[----:B------:R-:W-:-:S08]  /*1110*/  DFMA R2, R58, R2, R42 ;  /* 0x000000023a02722b */ /* 0x000fd0000000002a */
[----:B------:R-:W-:-:S08]  /*1120*/  DFMA R2, R58, R2, R44 ;  /* 0x000000023a02722b */ /* 0x000fd0000000002c */
[----:B------:R-:W-:-:S08]  /*1130*/  DFMA R2, R58, R2, R46 ;  /* 0x000000023a02722b */ /* 0x000fd0000000002e */
[----:B------:R-:W-:-:S08]  /*1140*/  DFMA R2, R58, R2, R48 ;  /* 0x000000023a02722b */ /* 0x000fd00000000030 */
[----:B------:R-:W-:Y:S02]  /*1150*/  DFMA R2, R58, R2, R50 ;  /* 0x000000023a02722b */ /* 0x000fe40000000032 */
[----:B------:R-:W-:Y:S01]  /*1160*/  DFMA R38, R28, R34, R38 ;  /* 0x000000221c26722b */ /* 0x000fe20000000026 */
[----:B------:R-:W-:-:S05]  /*1170*/  VIADD R35, R0, 0x1 ;  /* 0x0000000100237836 */ /* 0x000fca0000000000 */
[----:B------:R-:W-:Y:S01]  /*1180*/  DFMA R2, R58, R2, 1 ;  /* 0x3ff000003a02742b */ /* 0x000fe20000000002 */
[----:B------:R-:W-:-:S04]  /*1190*/  IMAD.WIDE.U32 R34, R35, 0x8, R20 ;  /* 0x0000000823227825 */ /* 0x000fc800078e0014 */
[C---:B------:R-:W-:Y:S02]  /*11a0*/  VIADD R65, R0.reuse, 0x3 ;  /* 0x0000000300417836 */ /* 0x040fe40000000000 */
[----:B------:R-:W3:Y:S01]  /*11b0*/  LDG.E.64 R34, desc[UR20][R34.64] ;  /* 0x0000001422227981 */ /* 0x000ee2000c1e1b00 */
[----:B------:R-:W-:Y:S01]  /*11c0*/  DFMA R2, R58, R2, 1 ;  /* 0x3ff000003a02742b */ /* 0x000fe20000000002 */
[----:B------:R-:W-:-:S04]  /*11d0*/  VIADD R59, R0, 0x2 ;  /* 0x00000002003b7836 */ /* 0x000fc80000000000 */
[----:B------:R-:W-:-:S06]  /*11e0*/  IMAD.WIDE.U32 R58, R59, 0x8, R20 ;  /* 0x000000083b3a7825 */ /* 0x000fcc00078e0014 */
[----:B------:R-:W5:Y:S01]  /*11f0*/  LDG.E.64 R58, desc[UR20][R58.64] ;  /* 0x000000143a3a7981 */ /* 0x000f62000c1e1b00 */
[----:B--2---:R-:W-:Y:S01]  /*1200*/  DFMA R54, R54, R52, 1 ;  /* 0x3ff000003636742b */ /* 0x004fe20000000034 */
[C---:B------:R-:W-:Y:S01]  /*1210*/  IMAD.SHL.U32 R52, R12.reuse, 0x8, RZ ;  /* 0x000000080c347824 */ /* 0x040fe200078e00ff */
[----:B------:R-:W-:-:S04]  /*1220*/  SHF.L.U64.HI R53, R12, 0x3, R13 ;  /* 0x000000030c357819 */ /* 0x000fc8000001020d */
[----:B------:R-:W-:-:S04]  /*1230*/  IADD3 R32, P0, PT, R52, UR28, RZ ;  /* 0x0000001c34207c10 */ /* 0x000fc8000ff1e0ff */
[----:B------:R-:W-:Y:S02]  /*1240*/  IADD3.X R33, PT, PT, R53, UR29, RZ, P0, !PT ;  /* 0x0000001d35217c10 */ /* 0x000fe400087fe4ff */
[----:B------:R-:W-:-:S04]  /*1250*/  IADD3 R30, P0, PT, R52, UR12, RZ ;  /* 0x0000000c341e7c10 */ /* 0x000fc8000ff1e0ff */
[----:B------:R-:W2:Y:S01]  /*1260*/  LDG.E.64 R32, desc[UR20][R32.64] ;  /* 0x0000001420207981 */ /* 0x000ea2000c1e1b00 */
[----:B------:R-:W-:Y:S02]  /*1270*/  IADD3.X R31, PT, PT, R53, UR13, RZ, P0, !PT ;  /* 0x0000000d351f7c10 */ /* 0x000fe400087fe4ff */
[----:B------:R-:W-:-:S04]  /*1280*/  IADD3 R36, P0, PT, R52, UR14, RZ ;  /* 0x0000000e34247c10 */ /* 0x000fc8000ff1e0ff */
[----:B------:R-:W4:Y:S01]  /*1290*/  LDG.E.64 R30, desc[UR20][R30.64] ;  /* 0x000000141e1e7981 */ /* 0x000f22000c1e1b00 */
[----:B------:R-:W-:-:S06]  /*12a0*/  IADD3.X R37, PT, PT, R53, UR15, RZ, P0, !PT ;  /* 0x0000000f35257c10 */ /* 0x000fcc00087fe4ff */
[----:B------:R-:W4:Y:S01]  /*12b0*/  LDG.E.64 R36, desc[UR20][R36.64] ;  /* 0x0000001424247981 */ /* 0x000f22000c1e1b00 */
[----:B------:R-:W-:-:S04]  /*12c0*/  IMAD.WIDE R52, R0, 0x8, R20 ;  /* 0x0000000800347825 */ /* 0x000fc800078e0214 */
[----:B------:R-:W-:Y:S02]  /*12d0*/  IMAD.WIDE.U32 R20, R65, 0x8, R20 ;  /* 0x0000000841147825 */ /* 0x000fe400078e0014 */
[----:B------:R-:W5:Y:S04]  /*12e0*/  LDG.E.64 R52, desc[UR20][R52.64+0x48] ;  /* 0x0000481434347981 */ /* 0x000f68000c1e1b00 */
[----:B------:R-:W5:Y:S01]  /*12f0*/  LDG.E.64 R20, desc[UR20][R20.64] ;  /* 0x0000001414147981 */ /* 0x000f62000c1e1b00 */
[----:B------:R-:W-:-:S08]  /*1300*/  DFMA R38, R28, R38, R40 ;  /* 0x000000261c26722b */ /* 0x000fd00000000028 */
[----:B------:R-:W-:-:S08]  /*1310*/  DFMA R38, R28, R38, R42 ;  /* 0x000000261c26722b */ /* 0x000fd0000000002a */
[----:B------:R-:W-:-:S08]  /*1320*/  DFMA R38, R28, R38, R44 ;  /* 0x000000261c26722b */ /* 0x000fd0000000002c */
[----:B------:R-:W-:-:S08]  /*1330*/  DFMA R38, R28, R38, R46 ;  /* 0x000000261c26722b */ /* 0x000fd0000000002e */
[----:B------:R-:W-:Y:S01]  /*1340*/  DFMA R38, R28, R38, R48 ;  /* 0x000000261c26722b */ /* 0x000fe20000000030 */
[----:B------:R-:W-:-:S07]  /*1350*/  FSETP.GEU.AND P0, PT, |R57|, 4.1917929649353027344, PT ;  /* 0x4086232b3900780b */ /* 0x000fce0003f0e200 */
[C---:B------:R-:W-:Y:S01]  /*1360*/  DFMA R38, R28.reuse, R38, R50 ;  /* 0x000000261c26722b */ /* 0x040fe20000000032 */
[----:B------:R-:W-:Y:S07]  /*1370*/  BSSY.RECONVERGENT B3, `(.L_x_13) ;  /* 0x0000018000037945 */ /* 0x000fee0003800200 */
[----:B------:R-:W-:Y:S01]  /*1380*/  DFMA R38, R28, R38, 1 ;  /* 0x3ff000001c26742b */ /* 0x000fe20000000026 */
[----:B------:R-:W-:-:S07]  /*1390*/  FSETP.GEU.AND P5, PT, |R25|, 4.1917929649353027344, PT ;  /* 0x4086232b1900780b */ /* 0x000fce0003fae200 */
[----:B------:R-:W-:Y:S02]  /*13a0*/  DFMA R28, R28, R38, 1 ;  /* 0x3ff000001c1c742b */ /* 0x000fe40000000026 */
[----:B---3--:R-:W-:Y:S02]  /*13b0*/  DFMA R34, R34, R60, R54 ;  /* 0x0000003c2222722b */ /* 0x008fe40000000036 */
[----:B--2---:R-:W-:-:S08]  /*13c0*/  DFMA R32, R16, R32, RZ ;  /* 0x000000201020722b */ /* 0x004fd000000000ff */
[----:B----4-:R-:W-:-:S08]  /*13d0*/  DFMA R30, R14, R30, R32 ;  /* 0x0000001e0e1e722b */ /* 0x010fd00000000020 */
[----:B------:R-:W-:Y:S01]  /*13e0*/  DFMA R36, R18, R36, R30 ;  /* 0x000000241224722b */ /* 0x000fe2000000001e */
[----:B------:R-:W-:Y:S02]  /*13f0*/  IMAD R15, R22, 0x100000, R3 ;  /* 0x00100000160f7824 */ /* 0x000fe400078e0203 */
[----:B------:R-:W-:-:S05]  /*1400*/  IMAD.MOV.U32 R14, RZ, RZ, R2 ;  /* 0x000000ffff0e7224 */ /* 0x000fca00078e0002 */
[----:B------:R-:W-:Y:S01]  /*1410*/  DSETP.NEU.AND P4, PT, |R36|, +INF , PT ;  /* 0x7ff000002400742a */ /* 0x000fe20003f8d200 */
[----:B------:R-:W-:-:S13]  /*1420*/  @!P0 BRA `(.L_x_14) ;  /* 0x0000000000308947 */ /* 0x000fda0003800000 */
[----:B------:R-:W-:Y:S01]  /*1430*/  FSETP.GEU.AND P1, PT, |R57|, 4.2275390625, PT ;  /* 0x408748003900780b */ /* 0x000fe20003f2e200 */
[C---:B------:R-:W-:Y:S02]  /*1440*/  DADD R14, R56.reuse, +INF ;  /* 0x7ff00000380e7429 */ /* 0x040fe40000000000 */
[----:B------:R-:W-:-:S08]  /*1450*/  DSETP.GEU.AND P0, PT, R56, RZ, PT ;  /* 0x000000ff3800722a */ /* 0x000fd00003f0e000 */
[----:B------:R-:W-:Y:S02]  /*1460*/  FSEL R14, R14, RZ, P0 ;  /* 0x000000ff0e0e7208 */ /* 0x000fe40000000000 */
[----:B------:R-:W-:Y:S02]  /*1470*/  @!P1 LEA.HI R0, R22, R22, RZ, 0x1 ;  /* 0x0000001616009211 */ /* 0x000fe400078f08ff */
[----:B------:R-:W-:Y:S02]  /*1480*/  FSEL R15, R15, RZ, P0 ;  /* 0x000000ff0f0f7208 */ /* 0x000fe40000000000 */
[----:B------:R-:W-:-:S05]  /*1490*/  @!P1 SHF.R.S32.HI R17, RZ, 0x1, R0 ;  /* 0x00000001ff119819 */ /* 0x000fca0000011400 */
[----:B------:R-:W-:Y:S02]  /*14a0*/  @!P1 IMAD.IADD R16, R22, 0x1, -R17 ;  /* 0x0000000116109824 */ /* 0x000fe400078e0a11 */
[----:B------:R-:W-:-:S03]  /*14b0*/  @!P1 IMAD R3, R17, 0x100000, R3 ;  /* 0x0010000011039824 */ /* 0x000fc600078e0203 */
[----:B------:R-:W-:Y:S01]  /*14c0*/  @!P1 LEA R17, R16, 0x3ff00000, 0x14 ;  /* 0x3ff0000010119811 */ /* 0x000fe200078ea0ff */
[----:B------:R-:W-:-:S06]  /*14d0*/  @!P1 IMAD.MOV.U32 R16, RZ, RZ, RZ ;  /* 0x000000ffff109224 */ /* 0x000fcc00078e00ff */
[----:B------:R-:W-:-:S11]  /*14e0*/  @!P1 DMUL R14, R2, R16 ;  /* 0x00000010020e9228 */ /* 0x000fd60000000000 */
.L_x_14:
[----:B------:R-:W-:Y:S05]  /*14f0*/  BSYNC.RECONVERGENT B3 ;  /* 0x0000000000037941 */ /* 0x000fea0003800200 */
.L_x_13:
[----:B------:R-:W-:Y:S01]  /*1500*/  BSSY.RECONVERGENT B3, `(.L_x_15) ;  /* 0x0000011000037945 */ /* 0x000fe20003800200 */
[----:B-----5:R-:W-:Y:S01]  /*1510*/  DFMA R34, R58, R14, R34 ;  /* 0x0000000e3a22722b */ /* 0x020fe20000000022 */
[----:B------:R-:W-:Y:S02]  /*1520*/  IMAD R3, R26, 0x100000, R29 ;  /* 0x001000001a037824 */ /* 0x000fe400078e021d */
[----:B------:R-:W-:Y:S01]  /*1530*/  IMAD.MOV.U32 R2, RZ, RZ, R28 ;  /* 0x000000ffff027224 */ /* 0x000fe200078e001c */
[----:B------:R-:W-:Y:S07]  /*1540*/  @!P5 BRA `(.L_x_16) ;  /* 0x000000000030d947 */ /* 0x000fee0003800000 */
        /* <DEDUP_REMOVED lines=12> */
.L_x_16:
[----:B------:R-:W-:Y:S05]  /*1610*/  BSYNC.RECONVERGENT B3 ;  /* 0x0000000000037941 */ /* 0x000fea0003800200 */
.L_x_15:
[----:B------:R-:W-:Y:S01]  /*1620*/  DFMA R20, R20, R2, R34 ;  /* 0x000000021414722b */ /* 0x000fe20000000022 */
[----:B------:R-:W-:Y:S01]  /*1630*/  BSSY.RECONVERGENT B3, `(.L_x_17) ;  /* 0x000001c000037945 */ /* 0x000fe20003800200 */
[----:B------:R-:W-:Y:S01]  /*1640*/  @!P4 DMUL R2, RZ, R36 ;  /* 0x00000024ff02c228 */ /* 0x000fe20000000000 */
[----:B------:R-:W-:-:S05]  /*1650*/  @!P4 IMAD.MOV.U32 R0, RZ, RZ, 0x1 ;  /* 0x00000001ff00c424 */ /* 0x000fca00078e00ff */
[----:B------:R-:W-:Y:S01]  /*1660*/  DADD R52, R20, R52 ;  /* 0x0000000014347229 */ /* 0x000fe20000000034 */
[----:B------:R-:W-:Y:S10]  /*1670*/  @!P4 BRA `(.L_x_18) ;  /* 0x00000000005cc947 */ /* 0x000ff40003800000 */
[----:B------:R-:W-:Y:S01]  /*1680*/  UMOV UR6, 0x6dc9c883 ;  /* 0x6dc9c88300067882 */ /* 0x000fe20000000000 */
[----:B------:R-:W-:Y:S01]  /*1690*/  UMOV UR7, 0x3fe45f30 ;  /* 0x3fe45f3000077882 */ /* 0x000fe20000000000 */
[C---:B------:R-:W-:Y:S01]  /*16a0*/  DSETP.GE.AND P0, PT, |R36|.reuse, 2.14748364800000000000e+09, PT ;  /* 0x41e000002400742a */ /* 0x040fe20003f06200 */
[----:B------:R-:W-:Y:S01]  /*16b0*/  BSSY.RECONVERGENT B4, `(.L_x_19) ;  /* 0x0000012000047945 */ /* 0x000fe20003800200 */
[----:B------:R-:W-:Y:S01]  /*16c0*/  DMUL R14, R36, UR6 ;  /* 0x00000006240e7c28 */ /* 0x000fe20008000000 */
[----:B------:R-:W-:Y:S01]  /*16d0*/  UMOV UR6, 0x54442d18 ;  /* 0x54442d1800067882 */ /* 0x000fe20000000000 */
[----:B------:R-:W-:-:S04]  /*16e0*/  UMOV UR7, 0x3ff921fb ;  /* 0x3ff921fb00077882 */ /* 0x000fc80000000000 */
[----:B------:R-:W0:Y:S08]  /*16f0*/  F2I.F64 R0, R14 ;  /* 0x0000000e00007311 */ /* 0x000e300000301100 */
[----:B0-----:R-:W0:Y:S02]  /*1700*/  I2F.F64 R2, R0 ;  /* 0x0000000000027312 */ /* 0x001e240000201c00 */
[----:B0-----:R-:W-:Y:S01]  /*1710*/  DFMA R16, R2, -UR6, R36 ;  /* 0x8000000602107c2b */ /* 0x001fe20008000024 */
[----:B------:R-:W-:Y:S01]  /*1720*/  UMOV UR6, 0x33145c00 ;  /* 0x33145c0000067882 */ /* 0x000fe20000000000 */
[----:B------:R-:W-:-:S06]  /*1730*/  UMOV UR7, 0x3c91a626 ;  /* 0x3c91a62600077882 */ /* 0x000fcc0000000000 */
[----:B------:R-:W-:Y:S01]  /*1740*/  DFMA R16, R2, -UR6, R16 ;  /* 0x8000000602107c2b */ /* 0x000fe20008000010 */
[----:B------:R-:W-:Y:S01]  /*1750*/  UMOV UR6, 0x252049c0 ;  /* 0x252049c000067882 */ /* 0x000fe20000000000 */
[----:B------:R-:W-:-:S06]  /*1760*/  UMOV UR7, 0x397b839a ;  /* 0x397b839a00077882 */ /* 0x000fcc0000000000 */
[----:B------:R-:W-:Y:S01]  /*1770*/  DFMA R2, R2, -UR6, R16 ;  /* 0x8000000602027c2b */ /* 0x000fe20008000010 */
[----:B------:R-:W-:Y:S10]  /*1780*/  @!P0 BRA `(.L_x_20) ;  /* 0x0000000000108947 */ /* 0x000ff40003800000 */
[----:B------:R-:W-:Y:S01]  /*1790*/  IMAD.MOV.U32 R0, RZ, RZ, R36 ;  /* 0x000000ffff007224 */ /* 0x000fe200078e0024 */
[----:B------:R-:W-:Y:S01]  /*17a0*/  MOV R20, 0x17d0 ;  /* 0x000017d000147802 */ /* 0x000fe20000000f00 */
[----:B------:R-:W-:-:S07]  /*17b0*/  IMAD.MOV.U32 R22, RZ, RZ, R37 ;  /* 0x000000ffff167224 */ /* 0x000fce00078e0025 */
[----:B------:R-:W-:Y:S05]  /*17c0*/  CALL.REL.NOINC `($_Z5calcFilPdS_S_S_PiS_S_S_S_S_S_S_S_S_$__internal_trig_reduction_slowpathd) ;  /* 0x0000000c00207944 */ /* 0x000fea0003c00000 */
.L_x_20:
[----:B------:R-:W-:Y:S05]  /*17d0*/  BSYNC.RECONVERGENT B4 ;  /* 0x0000000000047941 */ /* 0x000fea0003800200 */
.L_x_19:
[----:B------:R-:W-:-:S07]  /*17e0*/  VIADD R0, R0, 0x1 ;  /* 0x0000000100007836 */ /* 0x000fce0000000000 */
.L_x_18:
[----:B------:R-:W-:Y:S05]  /*17f0*/  BSYNC.RECONVERGENT B3 ;  /* 0x0000000000037941 */ /* 0x000fea0003800200 */
.L_x_17:
[----:B------:R-:W-:-:S05]  /*1800*/  IMAD.SHL.U32 R14, R0, 0x40, RZ ;  /* 0x00000040000e7824 */ /* 0x000fca00078e00ff */
[----:B------:R-:W-:-:S04]  /*1810*/  LOP3.LUT R14, R14, 0x40, RZ, 0xc0, !PT ;  /* 0x000000400e0e7812 */ /* 0x000fc800078ec0ff */
[----:B------:R-:W-:-:S05]  /*1820*/  IADD3 R14, P0, PT, R14, UR30, RZ ;  /* 0x0000001e0e0e7c10 */ /* 0x000fca000ff1e0ff */
[----:B------:R-:W-:-:S05]  /*1830*/  IMAD.X R15, RZ, RZ, UR31, P0 ;  /* 0x0000001fff0f7e24 */ /* 0x000fca00080e06ff */
[----:B------:R-:W2:Y:S04]  /*1840*/  LDG.E.128.CONSTANT R16, desc[UR20][R14.64] ;  /* 0x000000140e107981 */ /* 0x000ea8000c1e9d00 */
[----:B------:R-:W3:Y:S04]  /*1850*/  LDG.E.128.CONSTANT R20, desc[UR20][R14.64+0x10] ;  /* 0x000010140e147981 */ /* 0x000ee8000c1e9d00 */
[----:B------:R0:W4:Y:S01]  /*1860*/  LDG.E.128.CONSTANT R24, desc[UR20][R14.64+0x20] ;  /* 0x000020140e187981 */ /* 0x000122000c1e9d00 */
[----:B------:R-:W-:Y:S01]  /*1870*/  LOP3.LUT R28, R0, 0x1, RZ, 0xc0, !PT ;  /* 0x00000001001c7812 */ /* 0x000fe200078ec0ff */
[----:B------:R-:W-:Y:S01]  /*1880*/  IMAD.MOV.U32 R30, RZ, RZ, 0x20fd8164 ;  /* 0x20fd8164ff1e7424 */ /* 0x000fe200078e00ff */
[----:B------:R-:W-:Y:S01]  /*1890*/  BSSY.RECONVERGENT B3, `(.L_x_21) ;  /* 0x000002d000037945 */ /* 0x000fe20003800200 */
[----:B------:R-:W-:Y:S01]  /*18a0*/  IMAD.MOV.U32 R31, RZ, RZ, 0x3da8ff83 ;  /* 0x3da8ff83ff1f7424 */ /* 0x000fe200078e00ff */
[----:B------:R-:W-:Y:S01]  /*18b0*/  ISETP.NE.U32.AND P0, PT, R28, 0x1, PT ;  /* 0x000000011c00780c */ /* 0x000fe20003f05070 */
[----:B------:R-:W-:-:S03]  /*18c0*/  DMUL R28, R2, R2 ;  /* 0x00000002021c7228 */ /* 0x000fc60000000000 */
[----:B------:R-:W-:Y:S01]  /*18d0*/  FSEL R30, R30, -8.06006814911005101289e+34, !P0 ;  /* 0xf9785eba1e1e7808 */ /* 0x000fe20004000000 */
[----:B0-----:R-:W-:Y:S01]  /*18e0*/  @!P4 DMUL R14, RZ, R36 ;  /* 0x00000024ff0ec228 */ /* 0x001fe20000000000 */
[----:B------:R-:W-:-:S06]  /*18f0*/  FSEL R31, -R31, 0.11223486810922622681, !P0 ;  /* 0x3de5db651f1f7808 */ /* 0x000fcc0004000100 */
[----:B--2---:R-:W-:-:S08]  /*1900*/  DFMA R16, R28, R30, R16 ;  /* 0x0000001e1c10722b */ /* 0x004fd00000000010 */
[----:B------:R-:W-:-:S08]  /*1910*/  DFMA R16, R28, R16, R18 ;  /* 0x000000101c10722b */ /* 0x000fd00000000012 */
[----:B---3--:R-:W-:-:S08]  /*1920*/  DFMA R16, R28, R16, R20 ;  /* 0x000000101c10722b */ /* 0x008fd00000000014 */
[----:B------:R-:W-:-:S08]  /*1930*/  DFMA R16, R28, R16, R22 ;  /* 0x000000101c10722b */ /* 0x000fd00000000016 */
[----:B----4-:R-:W-:-:S08]  /*1940*/  DFMA R16, R28, R16, R24 ;  /* 0x000000101c10722b */ /* 0x010fd00000000018 */
[----:B------:R-:W-:-:S08]  /*1950*/  DFMA R16, R28, R16, R26 ;  /* 0x000000101c10722b */ /* 0x000fd0000000001a */
[----:B------:R-:W-:Y:S02]  /*1960*/  DFMA R2, R16, R2, R2 ;  /* 0x000000021002722b */ /* 0x000fe40000000002 */
[----:B------:R-:W-:-:S10]  /*1970*/  DFMA R16, R28, R16, 1 ;  /* 0x3ff000001c10742b */ /* 0x000fd40000000010 */
[----:B------:R-:W-:Y:S02]  /*1980*/  FSEL R16, R16, R2, !P0 ;  /* 0x0000000210107208 */ /* 0x000fe40004000000 */
[----:B------:R-:W-:Y:S02]  /*1990*/  FSEL R17, R17, R3, !P0 ;  /* 0x0000000311117208 */ /* 0x000fe40004000000 */
[----:B------:R-:W-:Y:S01]  /*19a0*/  LOP3.LUT P0, RZ, R0, 0x2, RZ, 0xc0, !PT ;  /* 0x0000000200ff7812 */ /* 0x000fe2000780c0ff */
[----:B------:R-:W-:-:S03]  /*19b0*/  @!P4 IMAD.MOV.U32 R0, RZ, RZ, RZ ;  /* 0x000000ffff00c224 */ /* 0x000fc600078e00ff */
[----:B------:R-:W-:-:S10]  /*19c0*/  DADD R2, RZ, -R16 ;  /* 0x00000000ff027229 */ /* 0x000fd40000000810 */
[----:B------:R-:W-:Y:S02]  /*19d0*/  FSEL R28, R16, R2, !P0 ;  /* 0x00000002101c7208 */ /* 0x000fe40004000000 */
[----:B------:R-:W-:Y:S01]  /*19e0*/  FSEL R29, R17, R3, !P0 ;  /* 0x00000003111d7208 */ /* 0x000fe20004000000 */
[----:B------:R-:W-:Y:S06]  /*19f0*/  @!P4 BRA `(.L_x_22) ;  /* 0x000000000058c947 */ /* 0x000fec0003800000 */
[----:B------:R-:W-:Y:S01]  /*1a00*/  UMOV UR6, 0x6dc9c883 ;  /* 0x6dc9c88300067882 */ /* 0x000fe20000000000 */
[----:B------:R-:W-:Y:S01]  /*1a10*/  UMOV UR7, 0x3fe45f30 ;  /* 0x3fe45f3000077882 */ /* 0x000fe20000000000 */
[C---:B------:R-:W-:Y:S02]  /*1a20*/  DSETP.GE.AND P0, PT, |R36|.reuse, 2.14748364800000000000e+09, PT ;  /* 0x41e000002400742a */ /* 0x040fe40003f06200 */
        /* <DEDUP_REMOVED lines=17> */
[----:B------:R-:W-:Y:S02]  /*1b40*/  IMAD.MOV.U32 R14, RZ, RZ, R2 ;  /* 0x000000ffff0e7224 */ /* 0x000fe400078e0002 */
[----:B------:R-:W-:-:S07]  /*1b50*/  IMAD.MOV.U32 R15, RZ, RZ, R3 ;  /* 0x000000ffff0f7224 */ /* 0x000fce00078e0003 */
.L_x_22:
[----:B------:R-:W-:Y:S05]  /*1b60*/  BSYNC.RECONVERGENT B3 ;  /* 0x0000000000037941 */ /* 0x000fea0003800200 */
.L_x_21:
[----:B------:R-:W-:-:S05]  /*1b70*/  IMAD.SHL.U32 R2, R0, 0x40, RZ ;  /* 0x0000004000027824 */ /* 0x000fca00078e00ff */
[----:B------:R-:W-:-:S04]  /*1b80*/  LOP3.LUT R2, R2, 0x40, RZ, 0xc0, !PT ;  /* 0x0000004002027812 */ /* 0x000fc800078ec0ff */
[----:B------:R-:W-:-:S05]  /*1b90*/  IADD3 R30, P0, PT, R2, UR30, RZ ;  /* 0x0000001e021e7c10 */ /* 0x000fca000ff1e0ff */
[----:B------:R-:W-:-:S05]  /*1ba0*/  IMAD.X R31, RZ, RZ, UR31, P0 ;  /* 0x0000001fff1f7e24 */ /* 0x000fca00080e06ff */
[----:B------:R-:W2:Y:S04]  /*1bb0*/  LDG.E.128.CONSTANT R16, desc[UR20][R30.64] ;  /* 0x000000141e107981 */ /* 0x000ea8000c1e9d00 */
[----:B------:R-:W3:Y:S04]  /*1bc0*/  LDG.E.128.CONSTANT R20, desc[UR20][R30.64+0x10] ;  /* 0x000010141e147981 */ /* 0x000ee8000c1e9d00 */
[----:B------:R-:W4:Y:S01]  /*1bd0*/  LDG.E.128.CONSTANT R24, desc[UR20][R30.64+0x20] ;  /* 0x000020141e187981 */ /* 0x000f22000c1e9d00 */
[----:B------:R-:W-:-:S04]  /*1be0*/  LEA R2, P0, R12, UR32, 0x3 ;  /* 0x000000200c027c11 */ /* 0x000fc8000f8018ff */
[----:B------:R-:W-:-:S06]  /*1bf0*/  LEA.HI.X R3, R12, UR33, R13, 0x3, P0 ;  /* 0x000000210c037c11 */ /* 0x000fcc00080f1c0d */
[----:B------:R-:W5:Y:S01]  /*1c00*/  LDG.E.64 R2, desc[UR20][R2.64] ;  /* 0x0000001402027981 */ /* 0x000f62000c1e1b00 */
[----:B------:R-:W-:Y:S01]  /*1c10*/  LOP3.LUT R32, R0, 0x1, RZ, 0xc0, !PT ;  /* 0x0000000100207812 */ /* 0x000fe200078ec0ff */
[----:B------:R-:W-:Y:S01]  /*1c20*/  IMAD.MOV.U32 R34, RZ, RZ, 0x20fd8164 ;  /* 0x20fd8164ff227424 */ /* 0x000fe200078e00ff */
[----:B------:R-:W-:Y:S01]  /*1c30*/  DMUL R28, R52, R28 ;  /* 0x0000001c341c7228 */ /* 0x000fe20000000000 */
[----:B------:R-:W-:Y:S01]  /*1c40*/  IMAD.MOV.U32 R35, RZ, RZ, 0x3da8ff83 ;  /* 0x3da8ff83ff237424 */ /* 0x000fe200078e00ff */
[----:B------:R-:W-:Y:S01]  /*1c50*/  ISETP.NE.U32.AND P0, PT, R32, 0x1, PT ;  /* 0x000000012000780c */ /* 0x000fe20003f05070 */
[----:B------:R-:W-:-:S03]  /*1c60*/  DMUL R32, R14, R14 ;  /* 0x0000000e0e207228 */ /* 0x000fc60000000000 */
[----:B------:R-:W-:Y:S02]  /*1c70*/  FSEL R34, R34, -8.06006814911005101289e+34, !P0 ;  /* 0xf9785eba22227808 */ /* 0x000fe40004000000 */
[----:B------:R-:W-:-:S06]  /*1c80*/  FSEL R35, -R35, 0.11223486810922622681, !P0 ;  /* 0x3de5db6523237808 */ /* 0x000fcc0004000100 */
[----:B--2---:R-:W-:-:S08]  /*1c90*/  DFMA R16, R32, R34, R16 ;  /* 0x000000222010722b */ /* 0x004fd00000000010 */
[----:B------:R-:W-:-:S08]  /*1ca0*/  DFMA R16, R32, R16, R18 ;  /* 0x000000102010722b */ /* 0x000fd00000000012 */
[----:B---3--:R-:W-:Y:S02]  /*1cb0*/  DFMA R16, R32, R16, R20 ;  /* 0x000000102010722b */ /* 0x008fe40000000014 */
[----:B-----5:R-:W-:-:S06]  /*1cc0*/  DMUL R28, R2, R28 ;  /* 0x0000001c021c7228 */ /* 0x020fcc0000000000 */
[----:B------:R-:W-:-:S08]  /*1cd0*/  DFMA R16, R32, R16, R22 ;  /* 0x000000102010722b */ /* 0x000fd00000000016 */
[----:B----4-:R-:W-:-:S08]  /*1ce0*/  DFMA R16, R32, R16, R24 ;  /* 0x000000102010722b */ /* 0x010fd00000000018 */
[----:B------:R-:W-:-:S08]  /*1cf0*/  DFMA R16, R32, R16, R26 ;  /* 0x000000102010722b */ /* 0x000fd0000000001a */
[----:B------:R-:W-:Y:S02]  /*1d00*/  DFMA R14, R16, R14, R14 ;  /* 0x0000000e100e722b */ /* 0x000fe4000000000e */
[----:B------:R-:W-:-:S10]  /*1d10*/  DFMA R16, R32, R16, 1 ;  /* 0x3ff000002010742b */ /* 0x000fd40000000010 */
[----:B------:R-:W-:Y:S02]  /*1d20*/  FSEL R16, R16, R14, !P0 ;  /* 0x0000000e10107208 */ /* 0x000fe40004000000 */
[----:B------:R-:W-:Y:S02]  /*1d30*/  FSEL R17, R17, R15, !P0 ;  /* 0x0000000f11117208 */ /* 0x000fe40004000000 */
[----:B------:R-:W-:-:S04]  /*1d40*/  LOP3.LUT P0, RZ, R0, 0x2, RZ, 0xc0, !PT ;  /* 0x0000000200ff7812 */ /* 0x000fc8000780c0ff */
[----:B------:R-:W-:-:S10]  /*1d50*/  DADD R14, RZ, -R16 ;  /* 0x00000000ff0e7229 */ /* 0x000fd40000000810 */
[----:B------:R-:W-:Y:S02]  /*1d60*/  FSEL R14, R16, R14, !P0 ;  /* 0x0000000e100e7208 */ /* 0x000fe40004000000 */
[----:B------:R-:W-:Y:S02]  /*1d70*/  FSEL R15, R17, R15, !P0 ;  /* 0x0000000f110f7208 */ /* 0x000fe40004000000 */
[----:B------:R-:W-:-:S04]  /*1d80*/  IADD3 R16, P1, PT, R8, UR18, RZ ;  /* 0x0000001208107c10 */ /* 0x000fc8000ff3e0ff */
[----:B------:R-:W-:Y:S01]  /*1d90*/  DMUL R52, R52, R14 ;  /* 0x0000000e34347228 */ /* 0x000fe20000000000 */
[----:B------:R-:W-:Y:S02]  /*1da0*/  IADD3.X R17, PT, PT, R7, UR19, RZ, P1, !PT ;  /* 0x0000001307117c10 */ /* 0x000fe40008ffe4ff */
[----:B------:R-:W-:-:S04]  /*1db0*/  IADD3 R14, P0, PT, R8, UR16, RZ ;  /* 0x00000010080e7c10 */ /* 0x000fc8000ff1e0ff */
[----:B------:R-:W-:Y:S01]  /*1dc0*/  IADD3.X R15, PT, PT, R7, UR17, RZ, P0, !PT ;  /* 0x00000011070f7c10 */ /* 0x000fe200087fe4ff */
[----:B------:R-:W-:-:S04]  /*1dd0*/  DMUL R52, R2, R52 ;  /* 0x0000003402347228 */ /* 0x000fc80000000000 */
[----:B------:R1:W-:Y:S04]  /*1de0*/  REDG.E.ADD.F64.RN.STRONG.GPU desc[UR20][R14.64], R28 ;  /* 0x0000001c0e0079a6 */ /* 0x0003e8000c12ff14 */
[----:B------:R1:W-:Y:S03]  /*1df0*/  REDG.E.ADD.F64.RN.STRONG.GPU desc[UR20][R16.64], R52 ;  /* 0x00000034100079a6 */ /* 0x0003e6000c12ff14 */
.L_x_6:
[----:B0--3--:R-:W-:Y:S05]  /*1e00*/  BSYNC.RECONVERGENT B0 ;  /* 0x0000000000007941 */ /* 0x009fea0003800200 */
.L_x_5:
[C---:B------:R-:W-:Y:S02]  /*1e10*/  IADD3 R5, P1, PT, R66.reuse, R5, RZ ;  /* 0x0000000542057210 */ /* 0x040fe40007f3e0ff */
[----:B------:R-:W-:-:S03]  /*1e20*/  LEA R8, P0, R66, R8, 0x3 ;  /* 0x0000000842087211 */ /* 0x000fc600078018ff */
[----:B------:R-:W-:Y:S01]  /*1e30*/  IMAD.X R4, RZ, RZ, R4, P1 ;  /* 0x000000ffff047224 */ /* 0x000fe200008e0604 */
[----:B------:R-:W-:Y:S01]  /*1e40*/  LEA.HI.X R7, R66, R7, RZ, 0x3, P0 ;  /* 0x0000000742077211 */ /* 0x000fe200000f1cff */
[----:B------:R-:W-:Y:S08]  /*1e50*/  @P3 BRA `(.L_x_23) ;  /* 0xffffffe400e83947 */ /* 0x000ff0000383ffff */
.L_x_4:
[----:B0--3--:R-:W-:Y:S05]  /*1e60*/  BSYNC B1 ;  /* 0x0000000000017941 */ /* 0x009fea0003800000 */
.L_x_3:
[----:B------:R-:W-:Y:S05]  /*1e70*/  @P2 BRA `(.L_x_24) ;  /* 0xffffffe400b02947 */ /* 0x000fea000383ffff */
[----:B------:R-:W-:Y:S05]  /*1e80*/  BSYNC B2 ;  /* 0x0000000000027941 */ /* 0x000fea0003800000 */
.L_x_2:
[----:B------:R-:W-:Y:S05]  /*1e90*/  EXIT ;  /* 0x000000000000794d */ /* 0x000fea0003800000 */
        .weak           $__internal_0_$__cuda_sm20_div_rn_f64_full
        .type           $__internal_0_$__cuda_sm20_div_rn_f64_full,@function
        .size           $__internal_0_$__cuda_sm20_div_rn_f64_full,($_Z5calcFilPdS_S_S_PiS_S_S_S_S_S_S_S_S_$__internal_trig_reduction_slowpathd - $__internal_0_$__cuda_sm20_div_rn_f64_full)
$__internal_0_$__cuda_sm20_div_rn_f64_full:
[C---:B------:R-:W-:Y:S01]  /*1ea0*/  FSETP.GEU.AND P0, PT, |R3|.reuse, 1.469367938527859385e-39, PT ;  /* 0x001000000300780b */ /* 0x040fe20003f0e200 */
[----:B------:R-:W-:Y:S01]  /*1eb0*/  IMAD.MOV.U32 R24, RZ, RZ, 0x1 ;  /* 0x00000001ff187424 */ /* 0x000fe200078e00ff */
[----:B------:R-:W-:Y:S01]  /*1ec0*/  LOP3.LUT R20, R3, 0x800fffff, RZ, 0xc0, !PT ;  /* 0x800fffff03147812 */ /* 0x000fe200078ec0ff */
[----:B------:R-:W-:Y:S01]  /*1ed0*/  IMAD.MOV.U32 R34, RZ, RZ, 0x1ca00000 ;  /* 0x1ca00000ff227424 */ /* 0x000fe200078e00ff */
[C---:B------:R-:W-:Y:S01]  /*1ee0*/  FSETP.GEU.AND P4, PT, |R23|.reuse, 1.469367938527859385e-39, PT ;  /* 0x001000001700780b */ /* 0x040fe20003f8e200 */
[----:B------:R-:W-:Y:S01]  /*1ef0*/  BSSY.RECONVERGENT B4, `(.L_x_25) ;  /* 0x0000052000047945 */ /* 0x000fe20003800200 */
[----:B------:R-:W-:Y:S01]  /*1f00*/  LOP3.LUT R21, R20, 0x3ff00000, RZ, 0xfc, !PT ;  /* 0x3ff0000014157812 */ /* 0x000fe200078efcff */
[----:B------:R-:W-:Y:S01]  /*1f10*/  IMAD.MOV.U32 R20, RZ, RZ, R2 ;  /* 0x000000ffff147224 */ /* 0x000fe200078e0002 */
[----:B------:R-:W-:Y:S02]  /*1f20*/  LOP3.LUT R35, R23, 0x7ff00000, RZ, 0xc0, !PT ;  /* 0x7ff0000017237812 */ /* 0x000fe400078ec0ff */
[----:B------:R-:W-:-:S03]  /*1f30*/  LOP3.LUT R32, R3, 0x7ff00000, RZ, 0xc0, !PT ;  /* 0x7ff0000003207812 */ /* 0x000fc600078ec0ff */
[----:B------:R-:W-:Y:S01]  /*1f40*/  @!P0 DMUL R20, R2, 8.98846567431157953865e+307 ;  /* 0x7fe0000002148828 */ /* 0x000fe20000000000 */
[----:B------:R-:W-:Y:S01]  /*1f50*/  ISETP.GE.U32.AND P1, PT, R35, R32, PT ;  /* 0x000000202300720c */ /* 0x000fe20003f26070 */
[----:B------:R-:W-:Y:S02]  /*1f60*/  IMAD.MOV.U32 R33, RZ, RZ, R35 ;  /* 0x000000ffff217224 */ /* 0x000fe400078e0023 */
[----:B------:R-:W-:Y:S02]  /*1f70*/  @!P4 LOP3.LUT R28, R3, 0x7ff00000, RZ, 0xc0, !PT ;  /* 0x7ff00000031cc812 */ /* 0x000fe400078ec0ff */
[----:B------:R-:W0:Y:S02]  /*1f80*/  MUFU.RCP64H R25, R21 ;  /* 0x0000001500197308 */ /* 0x000e240000001800 */
[----:B------:R-:W-:Y:S02]  /*1f90*/  @!P4 ISETP.GE.U32.AND P5, PT, R35, R28, PT ;  /* 0x0000001c2300c20c */ /* 0x000fe40003fa6070 */
[----:B------:R-:W-:-:S05]  /*1fa0*/  @!P0 LOP3.LUT R32, R21, 0x7ff00000, RZ, 0xc0, !PT ;  /* 0x7ff0000015208812 */ /* 0x000fca00078ec0ff */
[----:B------:R-:W-:Y:S01]  /*1fb0*/  VIADD R37, R32, 0xffffffff ;  /* 0xffffffff20257836 */ /* 0x000fe20000000000 */
[----:B0-----:R-:W-:-:S08]  /*1fc0*/  DFMA R26, R24, -R20, 1 ;  /* 0x3ff00000181a742b */ /* 0x001fd00000000814 */
[----:B------:R-:W-:-:S08]  /*1fd0*/  DFMA R26, R26, R26, R26 ;  /* 0x0000001a1a1a722b */ /* 0x000fd0000000001a */
[----:B------:R-:W-:Y:S01]  /*1fe0*/  DFMA R28, R24, R26, R24 ;  /* 0x0000001a181c722b */ /* 0x000fe20000000018 */
[C---:B------:R-:W-:Y:S01]  /*1ff0*/  @!P4 SEL R27, R34.reuse, 0x63400000, !P5 ;  /* 0x63400000221bc807 */ /* 0x040fe20006800000 */
[----:B------:R-:W-:Y:S01]  /*2000*/  IMAD.MOV.U32 R24, RZ, RZ, R22 ;  /* 0x000000ffff187224 */ /* 0x000fe200078e0016 */
[----:B------:R-:W-:Y:S01]  /*2010*/  SEL R25, R34, 0x63400000, !P1 ;  /* 0x6340000022197807 */ /* 0x000fe20004800000 */
[----:B------:R-:W-:Y:S01]  /*2020*/  @!P4 IMAD.MOV.U32 R26, RZ, RZ, RZ ;  /* 0x000000ffff1ac224 */ /* 0x000fe200078e00ff */
[--C-:B------:R-:W-:Y:S02]  /*2030*/  @!P4 LOP3.LUT R27, R27, 0x80000000, R23.reuse, 0xf8, !PT ;  /* 0x800000001b1bc812 */ /* 0x100fe400078ef817 */
[----:B------:R-:W-:Y:S01]  /*2040*/  LOP3.LUT R25, R25, 0x800fffff, R23, 0xf8, !PT ;  /* 0x800fffff19197812 */ /* 0x000fe200078ef817 */
[----:B------:R-:W-:Y:S01]  /*2050*/  DFMA R30, R28, -R20, 1 ;  /* 0x3ff000001c1e742b */ /* 0x000fe20000000814 */
[----:B------:R-:W-:-:S06]  /*2060*/  @!P4 LOP3.LUT R27, R27, 0x100000, RZ, 0xfc, !PT ;  /* 0x001000001b1bc812 */ /* 0x000fcc00078efcff */
[----:B------:R-:W-:Y:S02]  /*2070*/  @!P4 DFMA R24, R24, 2, -R26 ;  /* 0x400000001818c82b */ /* 0x000fe4000000081a */
[----:B------:R-:W-:-:S08]  /*2080*/  DFMA R30, R28, R30, R28 ;  /* 0x0000001e1c1e722b */ /* 0x000fd0000000001c */
[----:B------:R-:W-:Y:S01]  /*2090*/  @!P4 LOP3.LUT R33, R25, 0x7ff00000, RZ, 0xc0, !PT ;  /* 0x7ff000001921c812 */ /* 0x000fe200078ec0ff */
[----:B------:R-:W-:-:S04]  /*20a0*/  DMUL R26, R30, R24 ;  /* 0x000000181e1a7228 */ /* 0x000fc80000000000 */
[----:B------:R-:W-:-:S04]  /*20b0*/  VIADD R36, R33, 0xffffffff ;  /* 0xffffffff21247836 */ /* 0x000fc80000000000 */
[----:B------:R-:W-:Y:S01]  /*20c0*/  DFMA R28, R26, -R20, R24 ;  /* 0x800000141a1c722b */ /* 0x000fe20000000018 */
[----:B------:R-:W-:-:S04]  /*20d0*/  ISETP.GT.U32.AND P0, PT, R36, 0x7feffffe, PT ;  /* 0x7feffffe2400780c */ /* 0x000fc80003f04070 */
[----:B------:R-:W-:-:S03]  /*20e0*/  ISETP.GT.U32.OR P0, PT, R37, 0x7feffffe, P0 ;  /* 0x7feffffe2500780c */ /* 0x000fc60000704470 */
[----:B------:R-:W-:-:S10]  /*20f0*/  DFMA R26, R30, R28, R26 ;  /* 0x0000001c1e1a722b */ /* 0x000fd4000000001a */
[----:B------:R-:W-:Y:S05]  /*2100*/  @P0 BRA `(.L_x_26) ;  /* 0x00000000006c0947 */ /* 0x000fea0003800000 */
[----:B------:R-:W-:-:S04]  /*2110*/  LOP3.LUT R28, R3, 0x7ff00000, RZ, 0xc0, !PT ;  /* 0x7ff00000031c7812 */ /* 0x000fc800078ec0ff */
[CC--:B------:R-:W-:Y:S02]  /*2120*/  VIADDMNMX R22, R35.reuse, -R28.reuse, 0xb9600000, !PT ;  /* 0xb960000023167446 */ /* 0x0c0fe4000780091c */
[----:B------:R-:W-:Y:S02]  /*2130*/  ISETP.GE.U32.AND P0, PT, R35, R28, PT ;  /* 0x0000001c2300720c */ /* 0x000fe40003f06070 */
[----:B------:R-:W-:Y:S02]  /*2140*/  VIMNMX R22, PT, PT, R22, 0x46a00000, PT ;  /* 0x46a0000016167848 */ /* 0x000fe40003fe0100 */
[----:B------:R-:W-:-:S05]  /*2150*/  SEL R23, R34, 0x63400000, !P0 ;  /* 0x6340000022177807 */ /* 0x000fca0004000000 */
[----:B------:R-:W-:Y:S02]  /*2160*/  IMAD.IADD R30, R22, 0x1, -R23 ;  /* 0x00000001161e7824 */ /* 0x000fe400078e0a17 */
[----:B------:R-:W-:Y:S02]  /*2170*/  IMAD.MOV.U32 R22, RZ, RZ, RZ ;  /* 0x000000ffff167224 */ /* 0x000fe400078e00ff */
[----:B------:R-:W-:-:S06]  /*2180*/  VIADD R23, R30, 0x7fe00000 ;  /* 0x7fe000001e177836 */ /* 0x000fcc0000000000 */
[----:B------:R-:W-:-:S10]  /*2190*/  DMUL R28, R26, R22 ;  /* 0x000000161a1c7228 */ /* 0x000fd40000000000 */
[----:B------:R-:W-:-:S13]  /*21a0*/  FSETP.GTU.AND P0, PT, |R29|, 1.469367938527859385e-39, PT ;  /* 0x001000001d00780b */ /* 0x000fda0003f0c200 */
[----:B------:R-:W-:Y:S05]  /*21b0*/  @P0 BRA `(.L_x_27) ;  /* 0x0000000000940947 */ /* 0x000fea0003800000 */
[----:B------:R-:W-:Y:S01]  /*21c0*/  DFMA R20, R26, -R20, R24 ;  /* 0x800000141a14722b */ /* 0x000fe20000000018 */
[----:B------:R-:W-:-:S09]  /*21d0*/  IMAD.MOV.U32 R22, RZ, RZ, RZ ;  /* 0x000000ffff167224 */ /* 0x000fd200078e00ff */
[C---:B------:R-:W-:Y:S02]  /*21e0*/  FSETP.NEU.AND P0, PT, R21.reuse, RZ, PT ;  /* 0x000000ff1500720b */ /* 0x040fe40003f0d000 */
[----:B------:R-:W-:-:S04]  /*21f0*/  LOP3.LUT R25, R21, 0x80000000, R3, 0x48, !PT ;  /* 0x8000000015197812 */ /* 0x000fc800078e4803 */
[----:B------:R-:W-:-:S07]  /*2200*/  LOP3.LUT R23, R25, R23, RZ, 0xfc, !PT ;  /* 0x0000001719177212 */ /* 0x000fce00078efcff */
[----:B------:R-:W-:Y:S05]  /*2210*/  @!P0 BRA `(.L_x_27) ;  /* 0x00000000007c8947 */ /* 0x000fea0003800000 */
[----:B------:R-:W-:Y:S01]  /*2220*/  IMAD.MOV R3, RZ, RZ, -R30 ;  /* 0x000000ffff037224 */ /* 0x000fe200078e0a1e */
[----:B------:R-:W-:Y:S01]  /*2230*/  DMUL.RP R22, R26, R22 ;  /* 0x000000161a167228 */ /* 0x000fe20000008000 */
[----:B------:R-:W-:-:S06]  /*2240*/  IMAD.MOV.U32 R2, RZ, RZ, RZ ;  /* 0x000000ffff027224 */ /* 0x000fcc00078e00ff */
[----:B------:R-:W-:-:S03]  /*2250*/  DFMA R2, R28, -R2, R26 ;  /* 0x800000021c02722b */ /* 0x000fc6000000001a */
[----:B------:R-:W-:-:S03]  /*2260*/  LOP3.LUT R25, R23, R25, RZ, 0x3c, !PT ;  /* 0x0000001917197212 */ /* 0x000fc600078e3cff */
[----:B------:R-:W-:-:S04]  /*2270*/  IADD3 R2, PT, PT, -R30, -0x43300000, RZ ;  /* 0xbcd000001e027810 */ /* 0x000fc80007ffe1ff */
[----:B------:R-:W-:-:S04]  /*2280*/  FSETP.NEU.AND P0, PT, |R3|, R2, PT ;  /* 0x000000020300720b */ /* 0x000fc80003f0d200 */
[----:B------:R-:W-:Y:S02]  /*2290*/  FSEL R28, R22, R28, !P0 ;  /* 0x0000001c161c7208 */ /* 0x000fe40004000000 */
[----:B------:R-:W-:Y:S01]  /*22a0*/  FSEL R29, R25, R29, !P0 ;  /* 0x0000001d191d7208 */ /* 0x000fe20004000000 */
[----:B------:R-:W-:Y:S06]  /*22b0*/  BRA `(.L_x_27) ;  /* 0x0000000000547947 */ /* 0x000fec0003800000 */
.L_x_26:
[----:B------:R-:W-:-:S14]  /*22c0*/  DSETP.NAN.AND P0, PT, R22, R22, PT ;  /* 0x000000161600722a */ /* 0x000fdc0003f08000 */
[----:B------:R-:W-:Y:S05]  /*22d0*/  @P0 BRA `(.L_x_28) ;  /* 0x0000000000440947 */ /* 0x000fea0003800000 */
[----:B------:R-:W-:-:S14]  /*22e0*/  DSETP.NAN.AND P0, PT, R2, R2, PT ;  /* 0x000000020200722a */ /* 0x000fdc0003f08000 */
[----:B------:R-:W-:Y:S05]  /*22f0*/  @P0 BRA `(.L_x_29) ;  /* 0x0000000000300947 */ /* 0x000fea0003800000 */
[----:B------:R-:W-:Y:S01]  /*2300*/  ISETP.NE.AND P0, PT, R33, R32, PT ;  /* 0x000000202100720c */ /* 0x000fe20003f05270 */
[----:B------:R-:W-:Y:S02]  /*2310*/  IMAD.MOV.U32 R28, RZ, RZ, 0x0 ;  /* 0x00000000ff1c7424 */ /* 0x000fe400078e00ff */
[----:B------:R-:W-:-:S10]  /*2320*/  IMAD.MOV.U32 R29, RZ, RZ, -0x80000 ;  /* 0xfff80000ff1d7424 */ /* 0x000fd400078e00ff */
[----:B------:R-:W-:Y:S05]  /*2330*/  @!P0 BRA `(.L_x_27) ;  /* 0x0000000000348947 */ /* 0x000fea0003800000 */
[----:B------:R-:W-:Y:S02]  /*2340*/  ISETP.NE.AND P0, PT, R33, 0x7ff00000, PT ;  /* 0x7ff000002100780c */ /* 0x000fe40003f05270 */
[----:B------:R-:W-:Y:S02]  /*2350*/  LOP3.LUT R29, R23, 0x80000000, R3, 0x48, !PT ;  /* 0x80000000171d7812 */ /* 0x000fe400078e4803 */
[----:B------:R-:W-:-:S13]  /*2360*/  ISETP.EQ.OR P0, PT, R32, RZ, !P0 ;  /* 0x000000ff2000720c */ /* 0x000fda0004702670 */
[----:B------:R-:W-:Y:S01]  /*2370*/  @P0 LOP3.LUT R2, R29, 0x7ff00000, RZ, 0xfc, !PT ;  /* 0x7ff000001d020812 */ /* 0x000fe200078efcff */
[----:B------:R-:W-:Y:S02]  /*2380*/  @!P0 IMAD.MOV.U32 R28, RZ, RZ, RZ ;  /* 0x000000ffff1c8224 */ /* 0x000fe400078e00ff */
[----:B------:R-:W-:Y:S02]  /*2390*/  @P0 IMAD.MOV.U32 R28, RZ, RZ, RZ ;  /* 0x000000ffff1c0224 */ /* 0x000fe400078e00ff */
[----:B------:R-:W-:Y:S01]  /*23a0*/  @P0 IMAD.MOV.U32 R29, RZ, RZ, R2 ;  /* 0x000000ffff1d0224 */ /* 0x000fe200078e0002 */
[----:B------:R-:W-:Y:S06]  /*23b0*/  BRA `(.L_x_27) ;  /* 0x0000000000147947 */ /* 0x000fec0003800000 */
.L_x_29:
[----:B------:R-:W-:Y:S01]  /*23c0*/  LOP3.LUT R29, R3, 0x80000, RZ, 0xfc, !PT ;  /* 0x00080000031d7812 */ /* 0x000fe200078efcff */
[----:B------:R-:W-:Y:S01]  /*23d0*/  IMAD.MOV.U32 R28, RZ, RZ, R2 ;  /* 0x000000ffff1c7224 */ /* 0x000fe200078e0002 */
[----:B------:R-:W-:Y:S06]  /*23e0*/  BRA `(.L_x_27) ;  /* 0x0000000000087947 */ /* 0x000fec0003800000 */
.L_x_28:
[----:B------:R-:W-:Y:S01]  /*23f0*/  LOP3.LUT R29, R23, 0x80000, RZ, 0xfc, !PT ;  /* 0x00080000171d7812 */ /* 0x000fe200078efcff */
[----:B------:R-:W-:-:S07]  /*2400*/  IMAD.MOV.U32 R28, RZ, RZ, R22 ;  /* 0x000000ffff1c7224 */ /* 0x000fce00078e0016 */
.L_x_27:
[----:B------:R-:W-:Y:S05]  /*2410*/  BSYNC.RECONVERGENT B4 ;  /* 0x0000000000047941 */ /* 0x000fea0003800200 */
.L_x_25:
[----:B------:R-:W-:Y:S02]  /*2420*/  IMAD.MOV.U32 R2, RZ, RZ, R0 ;  /* 0x000000ffff027224 */ /* 0x000fe400078e0000 */
[----:B------:R-:W-:-:S04]  /*2430*/  IMAD.MOV.U32 R3, RZ, RZ, 0x0 ;  /* 0x00000000ff037424 */ /* 0x000fc800078e00ff */
[----:B------:R-:W-:Y:S05]  /*2440*/  RET.REL.NODEC R2 `(_Z5calcFilPdS_S_S_PiS_S_S_S_S_S_S_S_S_) ;  /* 0xffffffd802ec7950 */ /* 0x000fea0003c3ffff */
        .type           $_Z5calcFilPdS_S_S_PiS_S_S_S_S_S_S_S_S_$__internal_trig_reduction_slowpathd,@function
        .size           $_Z5calcFilPdS_S_S_PiS_S_S_S_S_S_S_S_S_$__internal_trig_reduction_slowpathd,(.L_x_39 - $_Z5calcFilPdS_S_S_PiS_S_S_S_S_S_S_S_S_$__internal_trig_reduction_slowpathd)
$_Z5calcFilPdS_S_S_PiS_S_S_S_S_S_S_S_S_$__internal_trig_reduction_slowpathd:
[----:B------:R-:W-:Y:S01]  /*2450*/  SHF.R.U32.HI R18, RZ, 0x14, R22 ;  /* 0x00000014ff127819 */ /* 0x000fe20000011616 */
[----:B------:R-:W-:Y:S02]  /*2460*/  IMAD.MOV.U32 R14, RZ, RZ, R0 ;  /* 0x000000ffff0e7224 */ /* 0x000fe400078e0000 */
[----:B------:R-:W-:Y:S01]  /*2470*/  IMAD.MOV.U32 R3, RZ, RZ, R22 ;  /* 0x000000ffff037224 */ /* 0x000fe200078e0016 */
[----:B------:R-:W-:Y:S01]  /*2480*/  LOP3.LUT R15, R18, 0x7ff, RZ, 0xc0, !PT ;  /* 0x000007ff120f7812 */ /* 0x000fe200078ec0ff */
[----:B------:R-:W-:-:S03]  /*2490*/  IMAD.MOV.U32 R2, RZ, RZ, RZ ;  /* 0x000000ffff027224 */ /* 0x000fc600078e00ff */
[----:B------:R-:W-:-:S13]  /*24a0*/  ISETP.NE.AND P0, PT, R15, 0x7ff, PT ;  /* 0x000007ff0f00780c */ /* 0x000fda0003f05270 */
[----:B------:R-:W-:Y:S05]  /*24b0*/  @!P0 BRA `(.L_x_30) ;  /* 0x0000000800448947 */ /* 0x000fea0003800000 */
[----:B------:R-:W-:Y:S01]  /*24c0*/  VIADD R0, R15, 0xfffffc00 ;  /* 0xfffffc000f007836 */ /* 0x000fe20000000000 */
[----:B------:R-:W-:Y:S01]  /*24d0*/  BSSY.RECONVERGENT B5, `(.L_x_31) ;  /* 0x000002e000057945 */ /* 0x000fe20003800200 */
[----:B------:R-:W-:-:S03]  /*24e0*/  CS2R R26, SRZ ;  /* 0x00000000001a7805 */ /* 0x000fc6000001ff00 */
[----:B------:R-:W-:Y:S02]  /*24f0*/  SHF.R.U32.HI R23, RZ, 0x6, R0 ;  /* 0x00000006ff177819 */ /* 0x000fe40000011600 */
[----:B------:R-:W-:Y:S02]  /*2500*/  ISETP.GE.U32.AND P0, PT, R0, 0x80, PT ;  /* 0x000000800000780c */ /* 0x000fe40003f06070 */
[C---:B------:R-:W-:Y:S02]  /*2510*/  IADD3 R0, PT, PT, -R23.reuse, 0x13, RZ ;  /* 0x0000001317007810 */ /* 0x040fe40007ffe1ff */
[----:B------:R-:W-:Y:S02]  /*2520*/  IADD3 R2, PT, PT, -R23, 0xf, RZ ;  /* 0x0000000f17027810 */ /* 0x000fe40007ffe1ff */
[----:B------:R-:W-:-:S04]  /*2530*/  SEL R30, R0, 0x12, P0 ;  /* 0x00000012001e7807 */ /* 0x000fc80000000000 */
[----:B------:R-:W-:-:S13]  /*2540*/  ISETP.GE.AND P0, PT, R2, R30, PT ;  /* 0x0000001e0200720c */ /* 0x000fda0003f06270 */
[----:B------:R-:W-:Y:S05]  /*2550*/  @P0 BRA `(.L_x_32) ;  /* 0x0000000000940947 */ /* 0x000fea0003800000 */
[----:B------:R-:W0:Y:S01]  /*2560*/  LDC.64 R24, c[0x0][0x358] ;  /* 0x0000d600ff187b82 */ /* 0x000e220000000a00 */
[C---:B------:R-:W-:Y:S01]  /*2570*/  SHF.L.U64.HI R3, R14.reuse, 0xb, R3 ;  /* 0x0000000b0e037819 */ /* 0x040fe20000010203 */
[----:B------:R-:W-:Y:S01]  /*2580*/  BSSY.RECONVERGENT B6, `(.L_x_33) ;  /* 0x0000021000067945 */ /* 0x000fe20003800200 */
[----:B------:R-:W-:Y:S01]  /*2590*/  IMAD.SHL.U32 R21, R14, 0x800, RZ ;  /* 0x000008000e157824 */ /* 0x000fe200078e00ff */
[----:B------:R-:W-:Y:S01]  /*25a0*/  IADD3 R0, PT, PT, RZ, -R23, -R30 ;  /* 0x80000017ff007210 */ /* 0x000fe20007ffe81e */
[----:B------:R-:W-:Y:S01]  /*25b0*/  IMAD.MOV.U32 R17, RZ, RZ, R2 ;  /* 0x000000ffff117224 */ /* 0x000fe200078e0002 */
[----:B------:R-:W-:Y:S01]  /*25c0*/  CS2R R26, SRZ ;  /* 0x00000000001a7805 */ /* 0x000fe2000001ff00 */
[----:B------:R-:W-:Y:S01]  /*25d0*/  IMAD.MOV.U32 R16, RZ, RZ, RZ ;  /* 0x000000ffff107224 */ /* 0x000fe200078e00ff */
[----:B------:R-:W-:-:S07]  /*25e0*/  LOP3.LUT R31, R3, 0x80000000, RZ, 0xfc, !PT ;  /* 0x80000000031f7812 */ /* 0x000fce00078efcff */
.L_x_34:
[----:B------:R-:W1:Y:S01]  /*25f0*/  LDC.64 R2, c[0x4][RZ] ;  /* 0x01000000ff027b82 */ /* 0x000e620000000a00 */
[----:B0-----:R-:W-:Y:S02]  /*2600*/  R2UR UR6, R24 ;  /* 0x00000000180672ca */ /* 0x001fe400000e0000 */
[----:B------:R-:W-:Y:S01]  /*2610*/  R2UR UR7, R25 ;  /* 0x00000000190772ca */ /* 0x000fe200000e0000 */
[----:B-1----:R-:W-:-:S12]  /*2620*/  IMAD.WIDE R2, R17, 0x8, R2 ;  /* 0x0000000811027825 */ /* 0x002fd800078e0202 */
[----:B------:R-:W2:Y:S01]  /*2630*/  LDG.E.64.CONSTANT R2, desc[UR6][R2.64] ;  /* 0x0000000602027981 */ /* 0x000ea2000c1e9b00 */
[----:B------:R-:W-:Y:S02]  /*2640*/  VIADD R0, R0, 0x1 ;  /* 0x0000000100007836 */ /* 0x000fe40000000000 */
[----:B------:R-:W-:Y:S02]  /*2650*/  VIADD R17, R17, 0x1 ;  /* 0x0000000111117836 */ /* 0x000fe40000000000 */
[----:B--2---:R-:W-:-:S04]  /*2660*/  IMAD.WIDE.U32 R14, P5, R2, R21, R26 ;  /* 0x00000015020e7225 */ /* 0x004fc800078a001a */
[----:B------:R-:W-:Y:S02]  /*2670*/  IMAD R19, R2, R31, RZ ;  /* 0x0000001f02137224 */ /* 0x000fe400078e02ff */
[CC--:B------:R-:W-:Y:S02]  /*2680*/  IMAD R26, R3.reuse, R21.reuse, RZ ;  /* 0x00000015031a7224 */ /* 0x0c0fe400078e02ff */
[----:B------:R-:W-:Y:S01]  /*2690*/  IMAD.HI.U32 R27, R3, R21, RZ ;  /* 0x00000015031b7227 */ /* 0x000fe200078e00ff */
[----:B------:R-:W-:-:S03]  /*26a0*/  IADD3 R15, P0, PT, R19, R15, RZ ;  /* 0x0000000f130f7210 */ /* 0x000fc60007f1e0ff */
[----:B------:R-:W-:Y:S01]  /*26b0*/  IMAD R19, R16, 0x8, R1 ;  /* 0x0000000810137824 */ /* 0x000fe200078e0201 */
[----:B------:R-:W-:Y:S01]  /*26c0*/  IADD3 R15, P1, PT, R26, R15, RZ ;  /* 0x0000000f1a0f7210 */ /* 0x000fe20007f3e0ff */
[----:B------:R-:W-:-:S04]  /*26d0*/  IMAD.HI.U32 R26, R2, R31, RZ ;  /* 0x0000001f021a7227 */ /* 0x000fc800078e00ff */
[----:B------:R-:W-:Y:S01]  /*26e0*/  IMAD.X R2, RZ, RZ, R26, P5 ;  /* 0x000000ffff027224 */ /* 0x000fe200028e061a */
[----:B------:R1:W-:Y:S01]  /*26f0*/  STL.64 [R19], R14 ;  /* 0x0000000e13007387 */ /* 0x0003e20000100a00 */
[----:B------:R-:W-:-:S03]  /*2700*/  IMAD.HI.U32 R32, R3, R31, RZ ;  /* 0x0000001f03207227 */ /* 0x000fc600078e00ff */
[----:B------:R-:W-:Y:S01]  /*2710*/  IADD3.X R2, P0, PT, R27, R2, RZ, P0, !PT ;  /* 0x000000021b027210 */ /* 0x000fe2000071e4ff */
[----:B------:R-:W-:Y:S02]  /*2720*/  IMAD R3, R3, R31, RZ ;  /* 0x0000001f03037224 */ /* 0x000fe400078e02ff */
[----:B------:R-:W-:-:S03]  /*2730*/  VIADD R16, R16, 0x1 ;  /* 0x0000000110107836 */ /* 0x000fc60000000000 */
[----:B------:R-:W-:Y:S01]  /*2740*/  IADD3.X R26, P1, PT, R3, R2, RZ, P1, !PT ;  /* 0x00000002031a7210 */ /* 0x000fe20000f3e4ff */
[----:B------:R-:W-:Y:S01]  /*2750*/  IMAD.X R2, RZ, RZ, R32, P0 ;  /* 0x000000ffff027224 */ /* 0x000fe200000e0620 */
[----:B------:R-:W-:-:S03]  /*2760*/  ISETP.NE.AND P0, PT, R0, -0xf, PT ;  /* 0xfffffff10000780c */ /* 0x000fc60003f05270 */
[----:B------:R-:W-:-:S10]  /*2770*/  IMAD.X R27, RZ, RZ, R2, P1 ;  /* 0x000000ffff1b7224 */ /* 0x000fd400008e0602 */
[----:B-1----:R-:W-:Y:S05]  /*2780*/  @P0 BRA `(.L_x_34) ;  /* 0xfffffffc00980947 */ /* 0x002fea000383ffff */
[----:B------:R-:W-:Y:S05]  /*2790*/  BSYNC.RECONVERGENT B6 ;  /* 0x0000000000067941 */ /* 0x000fea0003800200 */
.L_x_33:
[----:B------:R-:W-:-:S07]  /*27a0*/  IMAD.MOV.U32 R2, RZ, RZ, R30 ;  /* 0x000000ffff027224 */ /* 0x000fce00078e001e */
.L_x_32:
[----:B------:R-:W-:Y:S05]  /*27b0*/  BSYNC.RECONVERGENT B5 ;  /* 0x0000000000057941 */ /* 0x000fea0003800200 */
.L_x_31:
[----:B------:R-:W-:Y:S01]  /*27c0*/  LOP3.LUT P0, R33, R18, 0x3f, RZ, 0xc0, !PT ;  /* 0x0000003f12217812 */ /* 0x000fe2000780c0ff */
[----:B------:R-:W-:-:S04]  /*27d0*/  IMAD.IADD R0, R23, 0x1, R2 ;  /* 0x0000000117007824 */ /* 0x000fc800078e0202 */
[----:B------:R-:W-:-:S05]  /*27e0*/  IMAD.U32 R31, R0, 0x8, R1 ;  /* 0x00000008001f7824 */ /* 0x000fca00078e0001 */
[----:B------:R0:W-:Y:S04]  /*27f0*/  STL.64 [R31+-0x78], R26 ;  /* 0xffff881a1f007387 */ /* 0x0001e80000100a00 */
[----:B------:R-:W2:Y:S04]  /*2800*/  @P0 LDL.64 R18, [R1+0x8] ;  /* 0x0000080001120983 */ /* 0x000ea80000100a00 */
[----:B------:R-:W3:Y:S04]  /*2810*/  LDL.64 R14, [R1+0x10] ;  /* 0x00001000010e7983 */ /* 0x000ee80000100a00 */
[----:B------:R-:W4:Y:S01]  /*2820*/  LDL.64 R2, [R1+0x18] ;  /* 0x0000180001027983 */ /* 0x000f220000100a00 */
[----:B------:R-:W-:Y:S01]  /*2830*/  @P0 LOP3.LUT R0, R33, 0x3f, RZ, 0x3c, !PT ;  /* 0x0000003f21000812 */ /* 0x000fe200078e3cff */
[----:B------:R-:W-:Y:S01]  /*2840*/  BSSY.RECONVERGENT B5, `(.L_x_35) ;  /* 0x0000034000057945 */ /* 0x000fe20003800200 */
[----:B--2---:R-:W-:-:S02]  /*2850*/  @P0 SHF.R.U64 R17, R18, 0x1, R19 ;  /* 0x0000000112110819 */ /* 0x004fc40000001213 */
[----:B------:R-:W-:Y:S02]  /*2860*/  @P0 SHF.R.U32.HI R19, RZ, 0x1, R19 ;  /* 0x00000001ff130819 */ /* 0x000fe40000011613 */
[CC--:B---3--:R-:W-:Y:S02]  /*2870*/  @P0 SHF.L.U32 R21, R14.reuse, R33.reuse, RZ ;  /* 0x000000210e150219 */ /* 0x0c8fe400000006ff */
[----:B------:R-:W-:Y:S02]  /*2880*/  @P0 SHF.R.U64 R16, R17, R0, R19 ;  /* 0x0000000011100219 */ /* 0x000fe40000001213 */
[--C-:B------:R-:W-:Y:S02]  /*2890*/  @P0 SHF.R.U32.HI R25, RZ, 0x1, R15.reuse ;  /* 0x00000001ff190819 */ /* 0x100fe4000001160f */
[C-C-:B------:R-:W-:Y:S02]  /*28a0*/  @P0 SHF.R.U64 R23, R14.reuse, 0x1, R15.reuse ;  /* 0x000000010e170819 */ /* 0x140fe4000000120f */
[----:B------:R-:W-:-:S02]  /*28b0*/  @P0 SHF.L.U64.HI R18, R14, R33, R15 ;  /* 0x000000210e120219 */ /* 0x000fc4000001020f */
[----:B------:R-:W-:Y:S02]  /*28c0*/  @P0 SHF.R.U32.HI R17, RZ, R0, R19 ;  /* 0x00000000ff110219 */ /* 0x000fe40000011613 */
[----:B------:R-:W-:Y:S02]  /*28d0*/  @P0 LOP3.LUT R14, R21, R16, RZ, 0xfc, !PT ;  /* 0x00000010150e0212 */ /* 0x000fe400078efcff */
[----:B----4-:R-:W-:Y:S02]  /*28e0*/  @P0 SHF.L.U32 R19, R2, R33, RZ ;  /* 0x0000002102130219 */ /* 0x010fe400000006ff */
[----:B------:R-:W-:Y:S02]  /*28f0*/  @P0 SHF.R.U64 R24, R23, R0, R25 ;  /* 0x0000000017180219 */ /* 0x000fe40000001219 */
[----:B------:R-:W-:Y:S01]  /*2900*/  @P0 LOP3.LUT R15, R18, R17, RZ, 0xfc, !PT ;  /* 0x00000011120f0212 */ /* 0x000fe200078efcff */
[----:B------:R-:W-:Y:S01]  /*2910*/  IMAD.SHL.U32 R18, R14, 0x4, RZ ;  /* 0x000000040e127824 */ /* 0x000fe200078e00ff */
[----:B------:R-:W-:-:S02]  /*2920*/  @P0 SHF.L.U64.HI R17, R2, R33, R3 ;  /* 0x0000002102110219 */ /* 0x000fc40000010203 */
[----:B------:R-:W-:Y:S02]  /*2930*/  @P0 SHF.R.U32.HI R0, RZ, R0, R25 ;  /* 0x00000000ff000219 */ /* 0x000fe40000011619 */
[----:B------:R-:W-:Y:S02]  /*2940*/  @P0 LOP3.LUT R2, R19, R24, RZ, 0xfc, !PT ;  /* 0x0000001813020212 */ /* 0x000fe400078efcff */
[----:B------:R-:W-:Y:S02]  /*2950*/  SHF.L.U64.HI R23, R14, 0x2, R15 ;  /* 0x000000020e177819 */ /* 0x000fe4000001020f */
[----:B------:R-:W-:Y:S02]  /*2960*/  @P0 LOP3.LUT R3, R17, R0, RZ, 0xfc, !PT ;  /* 0x0000000011030212 */ /* 0x000fe400078efcff */
[----:B------:R-:W-:Y:S02]  /*2970*/  SHF.L.W.U32.HI R15, R15, 0x2, R2 ;  /* 0x000000020f0f7819 */ /* 0x000fe40000010e02 */
[----:B------:R-:W-:-:S02]  /*2980*/  IADD3 RZ, P0, PT, RZ, -R18, RZ ;  /* 0x80000012ffff7210 */ /* 0x000fc40007f1e0ff */
[----:B------:R-:W-:Y:S02]  /*2990*/  LOP3.LUT R0, RZ, R23, RZ, 0x33, !PT ;  /* 0x00000017ff007212 */ /* 0x000fe400078e33ff */
[----:B------:R-:W-:Y:S02]  /*29a0*/  SHF.L.W.U32.HI R2, R2, 0x2, R3 ;  /* 0x0000000202027819 */ /* 0x000fe40000010e03 */
[----:B------:R-:W-:Y:S02]  /*29b0*/  LOP3.LUT R14, RZ, R15, RZ, 0x33, !PT ;  /* 0x0000000fff0e7212 */ /* 0x000fe400078e33ff */
[----:B------:R-:W-:Y:S02]  /*29c0*/  IADD3.X R0, P0, PT, RZ, R0, RZ, P0, !PT ;  /* 0x00000000ff007210 */ /* 0x000fe4000071e4ff */
[----:B------:R-:W-:Y:S02]  /*29d0*/  LOP3.LUT R16, RZ, R2, RZ, 0x33, !PT ;  /* 0x00000002ff107212 */ /* 0x000fe400078e33ff */
[----:B------:R-:W-:-:S02]  /*29e0*/  IADD3.X R14, P1, PT, RZ, R14, RZ, P0, !PT ;  /* 0x0000000eff0e7210 */ /* 0x000fc4000073e4ff */
[----:B------:R-:W-:-:S03]  /*29f0*/  ISETP.GT.U32.AND P5, PT, R15, -0x1, PT ;  /* 0xffffffff0f00780c */ /* 0x000fc60003fa4070 */
[----:B------:R-:W-:Y:S01]  /*2a00*/  IMAD.X R17, RZ, RZ, R16, P1 ;  /* 0x000000ffff117224 */ /* 0x000fe200008e0610 */
[----:B------:R-:W-:-:S04]  /*2a10*/  ISETP.GT.AND.EX P0, PT, R2, -0x1, PT, P5 ;  /* 0xffffffff0200780c */ /* 0x000fc80003f04350 */
[----:B------:R-:W-:Y:S02]  /*2a20*/  SEL R21, R2, R17, P0 ;  /* 0x0000001102157207 */ /* 0x000fe40000000000 */
[----:B------:R-:W-:Y:S02]  /*2a30*/  SEL R19, R15, R14, P0 ;  /* 0x0000000e0f137207 */ /* 0x000fe40000000000 */
[----:B------:R-:W-:Y:S02]  /*2a40*/  ISETP.NE.U32.AND P1, PT, R21, RZ, PT ;  /* 0x000000ff1500720c */ /* 0x000fe40003f25070 */
[----:B------:R-:W-:Y:S02]  /*2a50*/  SEL R17, R23, R0, P0 ;  /* 0x0000000017117207 */ /* 0x000fe40000000000 */
[----:B------:R-:W-:Y:S01]  /*2a60*/  SEL R14, R19, R21, !P1 ;  /* 0x00000015130e7207 */ /* 0x000fe20004800000 */
[----:B------:R-:W-:-:S05]  /*2a70*/  @!P0 IMAD.MOV R18, RZ, RZ, -R18 ;  /* 0x000000ffff128224 */ /* 0x000fca00078e0a12 */
[----:B------:R-:W1:Y:S02]  /*2a80*/  FLO.U32 R14, R14 ;  /* 0x0000000e000e7300 */ /* 0x000e6400000e0000 */
[C---:B-1----:R-:W-:Y:S02]  /*2a90*/  IADD3 R15, PT, PT, -R14.reuse, 0x1f, RZ ;  /* 0x0000001f0e0f7810 */ /* 0x042fe40007ffe1ff */
[----:B------:R-:W-:-:S03]  /*2aa0*/  IADD3 R16, PT, PT, -R14, 0x3f, RZ ;  /* 0x0000003f0e107810 */ /* 0x000fc60007ffe1ff */
[----:B------:R-:W-:-:S05]  /*2ab0*/  @P1 IMAD.MOV R16, RZ, RZ, R15 ;  /* 0x000000ffff101224 */ /* 0x000fca00078e020f */
[----:B------:R-:W-:-:S13]  /*2ac0*/  ISETP.NE.AND P1, PT, R16, RZ, PT ;  /* 0x000000ff1000720c */ /* 0x000fda0003f25270 */
[----:B0-----:R-:W-:Y:S05]  /*2ad0*/  @!P1 BRA `(.L_x_36) ;  /* 0x0000000000289947 */ /* 0x001fea0003800000 */
[----:B------:R-:W-:Y:S02]  /*2ae0*/  LOP3.LUT R0, R16, 0x3f, RZ, 0xc0, !PT ;  /* 0x0000003f10007812 */ /* 0x000fe400078ec0ff */
[--C-:B------:R-:W-:Y:S02]  /*2af0*/  SHF.R.U64 R15, R18, 0x1, R17.reuse ;  /* 0x00000001120f7819 */ /* 0x100fe40000001211 */
[----:B------:R-:W-:Y:S02]  /*2b00*/  SHF.R.U32.HI R17, RZ, 0x1, R17 ;  /* 0x00000001ff117819 */ /* 0x000fe40000011611 */
[----:B------:R-:W-:Y:S02]  /*2b10*/  LOP3.LUT R14, R16, 0x3f, RZ, 0xc, !PT ;  /* 0x0000003f100e7812 */ /* 0x000fe400078e0cff */
[CC--:B------:R-:W-:Y:S02]  /*2b20*/  SHF.L.U64.HI R21, R19.reuse, R0.reuse, R21 ;  /* 0x0000000013157219 */ /* 0x0c0fe40000010215 */
[----:B------:R-:W-:-:S02]  /*2b30*/  SHF.L.U32 R19, R19, R0, RZ ;  /* 0x0000000013137219 */ /* 0x000fc400000006ff */
[-CC-:B------:R-:W-:Y:S02]  /*2b40*/  SHF.R.U64 R0, R15, R14.reuse, R17.reuse ;  /* 0x0000000e0f007219 */ /* 0x180fe40000001211 */
[----:B------:R-:W-:Y:S02]  /*2b50*/  SHF.R.U32.HI R14, RZ, R14, R17 ;  /* 0x0000000eff0e7219 */ /* 0x000fe40000011611 */
[----:B------:R-:W-:Y:S02]  /*2b60*/  LOP3.LUT R19, R19, R0, RZ, 0xfc, !PT ;  /* 0x0000000013137212 */ /* 0x000fe400078efcff */
[----:B------:R-:W-:-:S07]  /*2b70*/  LOP3.LUT R21, R21, R14, RZ, 0xfc, !PT ;  /* 0x0000000e15157212 */ /* 0x000fce00078efcff */
.L_x_36:
[----:B------:R-:W-:Y:S05]  /*2b80*/  BSYNC.RECONVERGENT B5 ;  /* 0x0000000000057941 */ /* 0x000fea0003800200 */
.L_x_35:
[----:B------:R-:W-:-:S04]  /*2b90*/  IMAD.WIDE.U32 R24, R19, 0x2168c235, RZ ;  /* 0x2168c23513187825 */ /* 0x000fc800078e00ff */
[----:B------:R-:W-:Y:S01]  /*2ba0*/  IMAD.MOV.U32 R14, RZ, RZ, R25 ;  /* 0x000000ffff0e7224 */ /* 0x000fe200078e0019 */
[----:B------:R-:W-:Y:S01]  /*2bb0*/  IADD3 RZ, P1, PT, R24, R24, RZ ;  /* 0x0000001818ff7210 */ /* 0x000fe20007f3e0ff */
[----:B------:R-:W-:Y:S02]  /*2bc0*/  IMAD.MOV.U32 R15, RZ, RZ, RZ ;  /* 0x000000ffff0f7224 */ /* 0x000fe400078e00ff */
[----:B------:R-:W-:-:S04]  /*2bd0*/  IMAD.HI.U32 R0, R21, -0x36f0255e, RZ ;  /* 0xc90fdaa215007827 */ /* 0x000fc800078e00ff */
[----:B------:R-:W-:-:S04]  /*2be0*/  IMAD.WIDE.U32 R14, R19, -0x36f0255e, R14 ;  /* 0xc90fdaa2130e7825 */ /* 0x000fc800078e000e */
[----:B------:R-:W-:-:S04]  /*2bf0*/  IMAD.WIDE.U32 R14, P5, R21, 0x2168c235, R14 ;  /* 0x2168c235150e7825 */ /* 0x000fc800078a000e */
[----:B------:R-:W-:Y:S01]  /*2c00*/  IMAD R21, R21, -0x36f0255e, RZ ;  /* 0xc90fdaa215157824 */ /* 0x000fe200078e02ff */
[----:B------:R-:W-:Y:S01]  /*2c10*/  IADD3.X RZ, P1, PT, R14, R14, RZ, P1, !PT ;  /* 0x0000000e0eff7210 */ /* 0x000fe20000f3e4ff */
[----:B------:R-:W-:-:S03]  /*2c20*/  IMAD.X R0, RZ, RZ, R0, P5 ;  /* 0x000000ffff007224 */ /* 0x000fc600028e0600 */
[----:B------:R-:W-:-:S04]  /*2c30*/  IADD3 R15, P5, PT, R21, R15, RZ ;  /* 0x0000000f150f7210 */ /* 0x000fc80007fbe0ff */
[C---:B------:R-:W-:Y:S01]  /*2c40*/  ISETP.GT.U32.AND P6, PT, R15.reuse, RZ, PT ;  /* 0x000000ff0f00720c */ /* 0x040fe20003fc4070 */
[----:B------:R-:W-:Y:S01]  /*2c50*/  IMAD.X R0, RZ, RZ, R0, P5 ;  /* 0x000000ffff007224 */ /* 0x000fe200028e0600 */
[----:B------:R-:W-:-:S04]  /*2c60*/  IADD3.X R14, P5, PT, R15, R15, RZ, P1, !PT ;  /* 0x0000000f0f0e7210 */ /* 0x000fc80000fbe4ff */
[C---:B------:R-:W-:Y:S01]  /*2c70*/  ISETP.GT.AND.EX P1, PT, R0.reuse, RZ, PT, P6 ;  /* 0x000000ff0000720c */ /* 0x040fe20003f24360 */
[----:B------:R-:W-:-:S03]  /*2c80*/  IMAD.X R17, R0, 0x1, R0, P5 ;  /* 0x0000000100117824 */ /* 0x000fc600028e0600 */
[----:B------:R-:W-:Y:S02]  /*2c90*/  SEL R14, R14, R15, P1 ;  /* 0x0000000f0e0e7207 */ /* 0x000fe40000800000 */
[----:B------:R-:W-:Y:S02]  /*2ca0*/  SEL R15, R17, R0, P1 ;  /* 0x00000000110f7207 */ /* 0x000fe40000800000 */
[----:B------:R-:W-:Y:S02]  /*2cb0*/  IADD3 R14, P5, PT, R14, 0x1, RZ ;  /* 0x000000010e0e7810 */ /* 0x000fe40007fbe0ff */
[----:B------:R-:W-:Y:S02]  /*2cc0*/  SEL R17, RZ, 0xffffffff, !P1 ;  /* 0xffffffffff117807 */ /* 0x000fe40004800000 */
[----:B------:R-:W-:Y:S01]  /*2cd0*/  LOP3.LUT P1, R0, R22, 0x80000000, RZ, 0xc0, !PT ;  /* 0x8000000016007812 */ /* 0x000fe2000782c0ff */
[----:B------:R-:W-:Y:S02]  /*2ce0*/  IMAD.X R15, RZ, RZ, R15, P5 ;  /* 0x000000ffff0f7224 */ /* 0x000fe400028e060f */
[----:B------:R-:W-:Y:S01]  /*2cf0*/  IMAD.IADD R16, R17, 0x1, -R16 ;  /* 0x0000000111107824 */ /* 0x000fe200078e0a10 */
[----:B------:R-:W-:-:S02]  /*2d00*/  SHF.R.U32.HI R17, RZ, 0x1e, R3 ;  /* 0x0000001eff117819 */ /* 0x000fc40000011603 */
[----:B------:R-:W-:Y:S01]  /*2d10*/  SHF.R.U64 R14, R14, 0xa, R15 ;  /* 0x0000000a0e0e7819 */ /* 0x000fe2000000120f */
[----:B------:R-:W-:Y:S01]  /*2d20*/  IMAD.SHL.U32 R3, R16, 0x100000, RZ ;  /* 0x0010000010037824 */ /* 0x000fe200078e00ff */
[----:B------:R-:W-:Y:S02]  /*2d30*/  LEA.HI R2, R2, R17, RZ, 0x1 ;  /* 0x0000001102027211 */ /* 0x000fe400078f08ff */
[----:B------:R-:W-:Y:S02]  /*2d40*/  IADD3 R14, P5, PT, R14, 0x1, RZ ;  /* 0x000000010e0e7810 */ /* 0x000fe40007fbe0ff */
[----:B------:R-:W-:Y:S01]  /*2d50*/  @!P0 LOP3.LUT R0, R0, 0x80000000, RZ, 0x3c, !PT ;  /* 0x8000000000008812 */ /* 0x000fe200078e3cff */
[----:B------:R-:W-:Y:S01]  /*2d60*/  @P1 IMAD.MOV R2, RZ, RZ, -R2 ;  /* 0x000000ffff021224 */ /* 0x000fe200078e0a02 */
[----:B------:R-:W-:-:S04]  /*2d70*/  LEA.HI.X R15, R15, RZ, RZ, 0x16, P5 ;  /* 0x000000ff0f0f7211 */ /* 0x000fc800028fb4ff */
[--C-:B------:R-:W-:Y:S02]  /*2d80*/  SHF.R.U64 R14, R14, 0x1, R15.reuse ;  /* 0x000000010e0e7819 */ /* 0x100fe4000000120f */
[----:B------:R-:W-:Y:S02]  /*2d90*/  SHF.R.U32.HI R16, RZ, 0x1, R15 ;  /* 0x00000001ff107819 */ /* 0x000fe4000001160f */
[----:B------:R-:W-:-:S04]  /*2da0*/  IADD3 R14, P5, P6, RZ, RZ, R14 ;  /* 0x000000ffff0e7210 */ /* 0x000fc80007ebe00e */
[----:B------:R-:W-:-:S04]  /*2db0*/  IADD3.X R3, PT, PT, R3, 0x3fe00000, R16, P5, P6 ;  /* 0x3fe0000003037810 */ /* 0x000fc80002fec410 */
[----:B------:R-:W-:-:S07]  /*2dc0*/  LOP3.LUT R3, R3, R0, RZ, 0xfc, !PT ;  /* 0x0000000003037212 */ /* 0x000fce00078efcff */
.L_x_30:
[----:B------:R-:W-:Y:S02]  /*2dd0*/  IMAD.MOV.U32 R21, RZ, RZ, 0x0 ;  /* 0x00000000ff157424 */ /* 0x000fe400078e00ff */
[----:B------:R-:W-:Y:S02]  /*2de0*/  IMAD.MOV.U32 R0, RZ, RZ, R2 ;  /* 0x000000ffff007224 */ /* 0x000fe400078e0002 */
[----:B------:R-:W-:Y:S01]  /*2df0*/  IMAD.MOV.U32 R2, RZ, RZ, R14 ;  /* 0x000000ffff027224 */ /* 0x000fe200078e000e */
[----:B------:R-:W-:Y:S06]  /*2e00*/  RET.REL.NODEC R20 `(_Z5calcFilPdS_S_S_PiS_S_S_S_S_S_S_S_S_) ;  /* 0xffffffd0147c7950 */ /* 0x000fec0003c3ffff */
.L_x_37:
[----:B------:R-:W-:-:S00]  /*2e10*/  BRA `(.L_x_37) ;  /* 0xfffffffc00fc7947 */ /* 0x000fc0000383ffff */
[----:B------:R-:W-:-:S00]  /*2e20*/  NOP ;  /* 0x0000000000007918 */ /* 0x000fc00000000000 */
        /* <DEDUP_REMOVED lines=13> */
.L_x_39:


//--------------------- .nv.global.init           --------------------------
	.section	.nv.global.init,"aw",@progbits
	.align	16
.nv.global.init:
	.type		__cudart_sin_cos_coeffs,@object
	.size		__cudart_sin_cos_coeffs,(__cudart_i2opi_d - __cudart_sin_cos_coeffs)
__cudart_sin_cos_coeffs:
        /*0000*/ 	.byte	0x46, 0xd2, 0xb0, 0x2c, 0xf1, 0xe5, 0x5a, 0xbe, 0x92, 0xe3, 0xac, 0x69, 0xe3, 0x1d, 0xc7, 0x3e
        /*0010*/ 	.byte	0xa1, 0x62, 0xdb, 0x19, 0xa0, 0x01, 0x2a, 0xbf, 0x18, 0x08, 0x11, 0x11, 0x11, 0x11, 0x81, 0x3f
        /*0020*/ 	.byte	0x54, 0x55, 0x55, 0x55, 0x55, 0x55, 0xc5, 0xbf, 0x00, 0x00, 0x00, 0x00, 0x00, 0x00, 0x00, 0x00
        /*0030*/ 	.byte	0x00, 0x00, 0x00, 0x00, 0x00, 0x00, 0x00, 0x00, 0x64, 0x81, 0xfd, 0x20, 0x83, 0xff, 0xa8, 0xbd
        /*0040*/ 	.byte	0x28, 0x85, 0xef, 0xc1, 0xa7, 0xee, 0x21, 0x3e, 0xd9, 0xe6, 0x06, 0x8e, 0x4f, 0x7e, 0x92, 0xbe
        /*0050*/ 	.byte	0xe9, 0xbc, 0xdd, 0x19, 0xa0, 0x01, 0xfa, 0x3e, 0x47, 0x5d, 0xc1, 0x16, 0x6c, 0xc1, 0x56, 0xbf
        /*0060*/ 	.byte	0x51, 0x55, 0x55, 0x55, 0x55, 0x55, 0xa5, 0x3f, 0x00, 0x00, 0x00, 0x00, 0x00, 0x00, 0xe0, 0xbf
        /*0070*/ 	.byte	0x00, 0x00, 0x00, 0x00, 0x00, 0x00, 0xf0, 0x3f, 0x00, 0x00, 0x00, 0x00, 0x00, 0x00, 0x00, 0x00
	.type		__cudart_i2opi_d,@object
	.size		__cudart_i2opi_d,(.L_0 - __cudart_i2opi_d)
__cudart_i2opi_d:
        /* <DEDUP_REMOVED lines=9> */
.L_0:


//--------------------- .nv.shared.reserved.0     --------------------------
	.section	.nv.shared.reserved.0,"aw",@nobits
	.weak		__nv_reservedSMEM_offset_0_alias
	.size		__nv_reservedSMEM_offset_0_alias, 0, 64
	.other		__nv_reservedSMEM_offset_0_alias,@"STO_CUDA_RESERVED_SHARED STV_DEFAULT"
__nv_reservedSMEM_offset_0_alias:
	.zero		0
	.zero		64


//--------------------- .nv.constant0._Z5calcFilPdS_S_S_PiS_S_S_S_S_S_S_S_S_ --------------------------
	.section	.nv.constant0._Z5calcFilPdS_S_S_PiS_S_S_S_S_S_S_S_S_,"a",@progbits
	.sectionflags	@""
	.align	4
.nv.constant0._Z5calcFilPdS_S_S_PiS_S_S_S_S_S_S_S_S_:
	.zero		1024


//--------------------- SYMBOLS --------------------------

	.type		.nv.reservedSmem.offset0,@object
	.size		.nv.reservedSmem.offset0,0x4
